	.target	sm_100a

	.elftype	@"ET_EXEC"


//--------------------- .note.nv.tkinfo           --------------------------
	.section	.note.nv.tkinfo,"",@"SHT_NOTE"
	.sectionflags	@"SHF_NOTE_NV_TKINFO"
	.tkinfo
        /*0018*/ 	.word	0x00000002
        /*0030*/ 	.string	""
        /*0030*/ 	.string	"ptxas"
        /*0030*/ 	.string	"Cuda compilation tools, release 13.0, V13.0.88"
        /*0030*/ 	.string	"Build cuda_13.0.r13.0/compiler.36424714_0"
        /*0030*/ 	.string	"-arch sm_100a -m 64 "



//--------------------- .note.nv.cuinfo           --------------------------
	.section	.note.nv.cuinfo,"",@"SHT_NOTE"
	.sectionflags	@"SHF_NOTE_NV_CUINFO"
        /*0018*/ 	.short	0x0002
        /*001a*/ 	.short	0x0064
        /*001c*/ 	.short	0x0082
	.zero		2


//--------------------- .nv.info                  --------------------------
	.section	.nv.info,"",@"SHT_CUDA_INFO"
	.align	4


	//----- nvinfo : EIATTR_REGCOUNT
	.align		4
        /*0000*/ 	.byte	0x04, 0x2f
        /*0002*/ 	.short	(.L_19 - .L_18)
	.align		4
.L_18:
        /*0004*/ 	.word	index@(_ZN7cutlass13device_kernelINS_4gemm6kernel13GemmUniversalIN4cute5tupleIJiiiiEEENS1_10collective13CollectiveMmaINS1_35MainloopSm100TmaUmmaWarpSpecializedILi22ELi2ELi4ENS5_IJNS4_1CILi2EEENSA_ILi1EEESC_EEEEENS5_IJNSA_ILi64EEENSA_ILi80EEENSA_ILi32EEEEEENS_6half_tENS5_IJlSC_lEEESJ_SK_NS4_8TiledMMAINS4_8MMA_AtomIJNS4_20SM100_MMA_F16BF16_SSISJ_SJ_fLi64ELi80ELNS4_4UMMA5MajorE0ELSP_0ELNSO_7ScaleInE0ELSQ_0EEEEEENS4_6LayoutINS5_IJSC_SC_SC_EEENS5_IJNSA_ILi0EEESV_SV_EEEEENS5_IJNS4_10UnderscoreESY_SY_EEEEENS4_13SM90_TMA_LOADENS4_14ComposedLayoutINS4_7SwizzleILi2ELi4ELi3EEENS4_18smem_ptr_flag_bitsILi16EEENST_INS5_IJNSA_ILi8EEESH_EEENS5_IJSH_SC_EEEEEEEvNS4_8identityENS4_23SM90_TMA_LOAD_MULTICASTES1B_vS1C_EENS_8epilogue10collective18CollectiveEpilogueINS1F_23Sm100TmaWarpSpecializedILi2ELi1ELi40ELb1ELb0EEEJSI_NS5_IJNST_ISF_SC_EENST_ISG_SC_EEEEESJ_SK_SJ_SK_NS1F_6fusion15FusionCallbacksIS1J_NS1N_17LinearCombinationISJ_fSJ_fLNS_15FloatRoundStyleE2EEESI_S1M_JEEENS4_5SM1004TMEM4LOAD26SM100_TMEM_LOAD_16dp256b2xES11_NS12_INS13_ILi1ELi4ELi3EEES16_NST_INS5_IJS17_NSA_ILi16EEEEEENS5_IJS1Y_SC_EEEEEEENS4_17SM75_U32x4_LDSM_NENS4_14SM90_TMA_STOREES22_NS4_17SM90_U32x4_STSM_NENS4_39AutoVectorizingCopyWithAssumedAlignmentILi128EEEEEEvvEEEEvNT_6ParamsE)
        /*0008*/ 	.word	0x0000006c


	//----- nvinfo : EIATTR_FRAME_SIZE
	.align		4
.L_19:
        /*000c*/ 	.byte	0x04, 0x11
        /*000e*/ 	.short	(.L_21 - .L_20)
	.align		4
.L_20:
        /*0010*/ 	.word	index@($__internal_2_$__cuda_sm10x_tcgen05_guardrail_trap_unallocated_columns_being_dealloced)
        /*0014*/ 	.word	0x00000000


	//----- nvinfo : EIATTR_FRAME_SIZE
	.align		4
.L_21:
        /*0018*/ 	.byte	0x04, 0x11
        /*001a*/ 	.short	(.L_23 - .L_22)
	.align		4
.L_22:
        /*001c*/ 	.word	index@($__internal_1_$__cuda_sm10x_tcgen05_guardrail_trap_phase_invalid_during_alloc)
        /*0020*/ 	.word	0x00000000


	//----- nvinfo : EIATTR_FRAME_SIZE
	.align		4
.L_23:
        /*0024*/ 	.byte	0x04, 0x11
        /*0026*/ 	.short	(.L_25 - .L_24)
	.align		4
.L_24:
        /*0028*/ 	.word	index@($__internal_0_$__cuda_sm10x_tcgen05_guardrail_trap_col_being_dealloced_not_returned_by_alloc)
        /*002c*/ 	.word	0x00000000


	//----- nvinfo : EIATTR_FRAME_SIZE
	.align		4
.L_25:
        /*0030*/ 	.byte	0x04, 0x11
        /*0032*/ 	.short	(.L_27 - .L_26)
	.align		4
.L_26:
        /*0034*/ 	.word	index@(_ZN7cutlass13device_kernelINS_4gemm6kernel13GemmUniversalIN4cute5tupleIJiiiiEEENS1_10collective13CollectiveMmaINS1_35MainloopSm100TmaUmmaWarpSpecializedILi22ELi2ELi4ENS5_IJNS4_1CILi2EEENSA_ILi1EEESC_EEEEENS5_IJNSA_ILi64EEENSA_ILi80EEENSA_ILi32EEEEEENS_6half_tENS5_IJlSC_lEEESJ_SK_NS4_8TiledMMAINS4_8MMA_AtomIJNS4_20SM100_MMA_F16BF16_SSISJ_SJ_fLi64ELi80ELNS4_4UMMA5MajorE0ELSP_0ELNSO_7ScaleInE0ELSQ_0EEEEEENS4_6LayoutINS5_IJSC_SC_SC_EEENS5_IJNSA_ILi0EEESV_SV_EEEEENS5_IJNS4_10UnderscoreESY_SY_EEEEENS4_13SM90_TMA_LOADENS4_14ComposedLayoutINS4_7SwizzleILi2ELi4ELi3EEENS4_18smem_ptr_flag_bitsILi16EEENST_INS5_IJNSA_ILi8EEESH_EEENS5_IJSH_SC_EEEEEEEvNS4_8identityENS4_23SM90_TMA_LOAD_MULTICASTES1B_vS1C_EENS_8epilogue10collective18CollectiveEpilogueINS1F_23Sm100TmaWarpSpecializedILi2ELi1ELi40ELb1ELb0EEEJSI_NS5_IJNST_ISF_SC_EENST_ISG_SC_EEEEESJ_SK_SJ_SK_NS1F_6fusion15FusionCallbacksIS1J_NS1N_17LinearCombinationISJ_fSJ_fLNS_15FloatRoundStyleE2EEESI_S1M_JEEENS4_5SM1004TMEM4LOAD26SM100_TMEM_LOAD_16dp256b2xES11_NS12_INS13_ILi1ELi4ELi3EEES16_NST_INS5_IJS17_NSA_ILi16EEEEEENS5_IJS1Y_SC_EEEEEEENS4_17SM75_U32x4_LDSM_NENS4_14SM90_TMA_STOREES22_NS4_17SM90_U32x4_STSM_NENS4_39AutoVectorizingCopyWithAssumedAlignmentILi128EEEEEEvvEEEEvNT_6ParamsE)
        /*0038*/ 	.word	0x00000000


	//----- nvinfo : EIATTR_MIN_STACK_SIZE
	.align		4
.L_27:
        /*003c*/ 	.byte	0x04, 0x12
        /*003e*/ 	.short	(.L_29 - .L_28)
	.align		4
.L_28:
        /*0040*/ 	.word	index@(_ZN7cutlass13device_kernelINS_4gemm6kernel13GemmUniversalIN4cute5tupleIJiiiiEEENS1_10collective13CollectiveMmaINS1_35MainloopSm100TmaUmmaWarpSpecializedILi22ELi2ELi4ENS5_IJNS4_1CILi2EEENSA_ILi1EEESC_EEEEENS5_IJNSA_ILi64EEENSA_ILi80EEENSA_ILi32EEEEEENS_6half_tENS5_IJlSC_lEEESJ_SK_NS4_8TiledMMAINS4_8MMA_AtomIJNS4_20SM100_MMA_F16BF16_SSISJ_SJ_fLi64ELi80ELNS4_4UMMA5MajorE0ELSP_0ELNSO_7ScaleInE0ELSQ_0EEEEEENS4_6LayoutINS5_IJSC_SC_SC_EEENS5_IJNSA_ILi0EEESV_SV_EEEEENS5_IJNS4_10UnderscoreESY_SY_EEEEENS4_13SM90_TMA_LOADENS4_14ComposedLayoutINS4_7SwizzleILi2ELi4ELi3EEENS4_18smem_ptr_flag_bitsILi16EEENST_INS5_IJNSA_ILi8EEESH_EEENS5_IJSH_SC_EEEEEEEvNS4_8identityENS4_23SM90_TMA_LOAD_MULTICASTES1B_vS1C_EENS_8epilogue10collective18CollectiveEpilogueINS1F_23Sm100TmaWarpSpecializedILi2ELi1ELi40ELb1ELb0EEEJSI_NS5_IJNST_ISF_SC_EENST_ISG_SC_EEEEESJ_SK_SJ_SK_NS1F_6fusion15FusionCallbacksIS1J_NS1N_17LinearCombinationISJ_fSJ_fLNS_15FloatRoundStyleE2EEESI_S1M_JEEENS4_5SM1004TMEM4LOAD26SM100_TMEM_LOAD_16dp256b2xES11_NS12_INS13_ILi1ELi4ELi3EEES16_NST_INS5_IJS17_NSA_ILi16EEEEEENS5_IJS1Y_SC_EEEEEEENS4_17SM75_U32x4_LDSM_NENS4_14SM90_TMA_STOREES22_NS4_17SM90_U32x4_STSM_NENS4_39AutoVectorizingCopyWithAssumedAlignmentILi128EEEEEEvvEEEEvNT_6ParamsE)
        /*0044*/ 	.word	0x00000000
.L_29:


//--------------------- .nv.compat                --------------------------
	.section	.nv.compat,"",@"SHT_CUDA_COMPAT_INFO"
	.align	4
        /*0000*/ 	.byte	0x02, 0x09, 0x01, 0x00, 0x02, 0x02, 0x02, 0x00, 0x02, 0x05, 0x05, 0x00, 0x03, 0x07, 0x01, 0x01
        /*0010*/ 	.byte	0x02, 0x03, 0x01, 0x00, 0x02, 0x06, 0x01, 0x00, 0x04, 0x0b, 0x08, 0x00, 0x09, 0x00, 0x00, 0x00
        /*0020*/ 	.byte	0x00, 0x00, 0x00, 0x00


//--------------------- .nv.info._ZN7cutlass13device_kernelINS_4gemm6kernel13GemmUniversalIN4cute5tupleIJiiiiEEENS1_10collective13CollectiveMmaINS1_35MainloopSm100TmaUmmaWarpSpecializedILi22ELi2ELi4ENS5_IJNS4_1CILi2EEENSA_ILi1EEESC_EEEEENS5_IJNSA_ILi64EEENSA_ILi80EEENSA_ILi32EEEEEENS_6half_tENS5_IJlSC_lEEESJ_SK_NS4_8TiledMMAINS4_8MMA_AtomIJNS4_20SM100_MMA_F16BF16_SSISJ_SJ_fLi64ELi80ELNS4_4UMMA5MajorE0ELSP_0ELNSO_7ScaleInE0ELSQ_0EEEEEENS4_6LayoutINS5_IJSC_SC_SC_EEENS5_IJNSA_ILi0EEESV_SV_EEEEENS5_IJNS4_10UnderscoreESY_SY_EEEEENS4_13SM90_TMA_LOADENS4_14ComposedLayoutINS4_7SwizzleILi2ELi4ELi3EEENS4_18smem_ptr_flag_bitsILi16EEENST_INS5_IJNSA_ILi8EEESH_EEENS5_IJSH_SC_EEEEEEEvNS4_8identityENS4_23SM90_TMA_LOAD_MULTICASTES1B_vS1C_EENS_8epilogue10collective18CollectiveEpilogueINS1F_23Sm100TmaWarpSpecializedILi2ELi1ELi40ELb1ELb0EEEJSI_NS5_IJNST_ISF_SC_EENST_ISG_SC_EEEEESJ_SK_SJ_SK_NS1F_6fusion15FusionCallbacksIS1J_NS1N_17LinearCombinationISJ_fSJ_fLNS_15FloatRoundStyleE2EEESI_S1M_JEEENS4_5SM1004TMEM4LOAD26SM100_TMEM_LOAD_16dp256b2xES11_NS12_INS13_ILi1ELi4ELi3EEES16_NST_INS5_IJS17_NSA_ILi16EEEEEENS5_IJS1Y_SC_EEEEEEENS4_17SM75_U32x4_LDSM_NENS4_14SM90_TMA_STOREES22_NS4_17SM90_U32x4_STSM_NENS4_39AutoVectorizingCopyWithAssumedAlignmentILi128EEEEEEvvEEEEvNT_6ParamsE --------------------------
	.section	.nv.info._ZN7cutlass13device_kernelINS_4gemm6kernel13GemmUniversalIN4cute5tupleIJiiiiEEENS1_10collective13CollectiveMmaINS1_35MainloopSm100TmaUmmaWarpSpecializedILi22ELi2ELi4ENS5_IJNS4_1CILi2EEENSA_ILi1EEESC_EEEEENS5_IJNSA_ILi64EEENSA_ILi80EEENSA_ILi32EEEEEENS_6half_tENS5_IJlSC_lEEESJ_SK_NS4_8TiledMMAINS4_8MMA_AtomIJNS4_20SM100_MMA_F16BF16_SSISJ_SJ_fLi64ELi80ELNS4_4UMMA5MajorE0ELSP_0ELNSO_7ScaleInE0ELSQ_0EEEEEENS4_6LayoutINS5_IJSC_SC_SC_EEENS5_IJNSA_ILi0EEESV_SV_EEEEENS5_IJNS4_10UnderscoreESY_SY_EEEEENS4_13SM90_TMA_LOADENS4_14ComposedLayoutINS4_7SwizzleILi2ELi4ELi3EEENS4_18smem_ptr_flag_bitsILi16EEENST_INS5_IJNSA_ILi8EEESH_EEENS5_IJSH_SC_EEEEEEEvNS4_8identityENS4_23SM90_TMA_LOAD_MULTICASTES1B_vS1C_EENS_8epilogue10collective18CollectiveEpilogueINS1F_23Sm100TmaWarpSpecializedILi2ELi1ELi40ELb1ELb0EEEJSI_NS5_IJNST_ISF_SC_EENST_ISG_SC_EEEEESJ_SK_SJ_SK_NS1F_6fusion15FusionCallbacksIS1J_NS1N_17LinearCombinationISJ_fSJ_fLNS_15FloatRoundStyleE2EEESI_S1M_JEEENS4_5SM1004TMEM4LOAD26SM100_TMEM_LOAD_16dp256b2xES11_NS12_INS13_ILi1ELi4ELi3EEES16_NST_INS5_IJS17_NSA_ILi16EEEEEENS5_IJS1Y_SC_EEEEEEENS4_17SM75_U32x4_LDSM_NENS4_14SM90_TMA_STOREES22_NS4_17SM90_U32x4_STSM_NENS4_39AutoVectorizingCopyWithAssumedAlignmentILi128EEEEEEvvEEEEvNT_6ParamsE,"",@"SHT_CUDA_INFO"
	.sectionflags	@""
	.align	4


	//----- nvinfo : EIATTR_CUDA_API_VERSION
	.align		4
        /*0000*/ 	.byte	0x04, 0x37
        /*0002*/ 	.short	(.L_31 - .L_30)
.L_30:
        /*0004*/ 	.word	0x00000082


	//----- nvinfo : EIATTR_KPARAM_INFO
	.align		4
.L_31:
        /*0008*/ 	.byte	0x04, 0x17
        /*000a*/ 	.short	(.L_33 - .L_32)
.L_32:
        /*000c*/ 	.word	0x00000000
        /*0010*/ 	.short	0x0000
        /*0012*/ 	.short	0x0000
        /*0014*/ 	.byte	0x00, 0xf0, 0x01, 0x20


	//----- nvinfo : EIATTR_AT_ENTRY_FRAGMENTS
	.align		4
.L_33:
        /*0018*/ 	.byte	0x04, 0x4f
        /*001a*/ 	.short	(.L_35 - .L_34)


	//   ....[0]....
.L_34:
        /*001c*/ 	.word	0x00000006


	//----- nvinfo : EIATTR_RESERVED_SMEM_USED
	.align		4
.L_35:
        /*0020*/ 	.byte	0x01, 0x41
	.zero		2


	//----- nvinfo : EIATTR_SPARSE_MMA_MASK
	.align		4
        /*0024*/ 	.byte	0x03, 0x50
        /*0026*/ 	.short	0x0000


	//----- nvinfo : EIATTR_TCGEN05_1CTA_USED
	.align		4
        /*0028*/ 	.byte	0x01, 0x51
	.zero		2


	//----- nvinfo : EIATTR_MAXREG_COUNT
	.align		4
        /*002c*/ 	.byte	0x03, 0x1b
        /*002e*/ 	.short	0x00ff


	//----- nvinfo : EIATTR_NUM_BARRIERS
	.align		4
        /*0030*/ 	.byte	0x02, 0x4c
        /*0032*/ 	.byte	0x07
	.zero		1


	//----- nvinfo : EIATTR_EXTERNS
	.align		4
        /*0034*/ 	.byte	0x04, 0x0f
        /*0036*/ 	.short	(.L_37 - .L_36)


	//   ....[0]....
	.align		4
.L_36:
        /*0038*/ 	.word	index@(__assertfail)


	//----- nvinfo : EIATTR_MERCURY_ISA_VERSION
	.align		4
.L_37:
        /*003c*/ 	.byte	0x03, 0x5f
        /*003e*/ 	.short	0x0101


	//----- nvinfo : EIATTR_INT_WARP_WIDE_INSTR_OFFSETS
	.align		4
        /*0040*/ 	.byte	0x04, 0x31
        /*0042*/ 	.short	(.L_39 - .L_38)


	//   ....[0]....
.L_38:
        /*0044*/ 	.word	0x000047f0


	//   ....[1]....
        /*0048*/ 	.word	0x00004820


	//   ....[2]....
        /*004c*/ 	.word	0x00004840


	//   ....[3]....
        /*0050*/ 	.word	0x00005450


	//   ....[4]....
        /*0054*/ 	.word	0x00005460


	//   ....[5]....
        /*0058*/ 	.word	0x00005620


	//   ....[6]....
        /*005c*/ 	.word	0x00005640


	//   ....[7]....
        /*0060*/ 	.word	0x000056a0


	//   ....[8]....
        /*0064*/ 	.word	0x00005700


	//----- nvinfo : EIATTR_COOP_GROUP_MASK_REGIDS
	.align		4
.L_39:
        /*0068*/ 	.byte	0x04, 0x29
        /*006a*/ 	.short	(.L_41 - .L_40)


	//   ....[0]....
.L_40:
        /*006c*/ 	.word	0xffffffff


	//   ....[1]....
        /*0070*/ 	.word	0xffffffff


	//   ....[2]....
        /*0074*/ 	.word	0xffffffff


	//   ....[3]....
        /*0078*/ 	.word	0xffffffff


	//   ....[4]....
        /*007c*/ 	.word	0xffffffff


	//   ....[5]....
        /*0080*/ 	.word	0xffffffff


	//   ....[6]....
        /*0084*/ 	.word	0xffffffff


	//   ....[7]....
        /*0088*/ 	.word	0xffffffff


	//   ....[8]....
        /*008c*/ 	.word	0xffffffff


	//   ....[9]....
        /*0090*/ 	.word	0xffffffff


	//   ....[10]....
        /*0094*/ 	.word	0xffffffff


	//   ....[11]....
        /*0098*/ 	.word	0xffffffff


	//   ....[12]....
        /*009c*/ 	.word	0xffffffff


	//   ....[13]....
        /*00a0*/ 	.word	0xffffffff


	//----- nvinfo : EIATTR_COOP_GROUP_INSTR_OFFSETS
	.align		4
.L_41:
        /*00a4*/ 	.byte	0x04, 0x28
        /*00a6*/ 	.short	(.L_43 - .L_42)


	//   ....[0]....
.L_42:
        /*00a8*/ 	.word	0x00000080


	//   ....[1]....
        /*00ac*/ 	.word	0x000004e0


	//   ....[2]....
        /*00b0*/ 	.word	0x000008e0


	//   ....[3]....
        /*00b4*/ 	.word	0x00000a40


	//   ....[4]....
        /*00b8*/ 	.word	0x00000b40


	//   ....[5]....
        /*00bc*/ 	.word	0x00000cb0


	//   ....[6]....
        /*00c0*/ 	.word	0x00000e50


	//   ....[7]....
        /*00c4*/ 	.word	0x00001010


	//   ....[8]....
        /*00c8*/ 	.word	0x00002210


	//   ....[9]....
        /*00cc*/ 	.word	0x00003ad0


	//   ....[10]....
        /*00d0*/ 	.word	0x00003ce0


	//   ....[11]....
        /*00d4*/ 	.word	0x00003d10


	//   ....[12]....
        /*00d8*/ 	.word	0x000046d0


	//   ....[13]....
        /*00dc*/ 	.word	0x00004900


	//----- nvinfo : EIATTR_VRC_CTA_INIT_COUNT
	.align		4
.L_43:
        /*00e0*/ 	.byte	0x02, 0x4a
        /*00e2*/ 	.byte	0x80
	.zero		1


	//----- nvinfo : EIATTR_SYSCALL_OFFSETS
	.align		4
        /*00e4*/ 	.byte	0x04, 0x46
        /*00e6*/ 	.short	(.L_45 - .L_44)


	//   ....[0]....
.L_44:
        /*00e8*/ 	.word	0x00006290


	//   ....[1]....
        /*00ec*/ 	.word	0x00006380


	//   ....[2]....
        /*00f0*/ 	.word	0x00006ba0


	//   ....[3]....
        /*00f4*/ 	.word	0x00006d10


	//   ....[4]....
        /*00f8*/ 	.word	0x00006e80


	//   ....[5]....
        /*00fc*/ 	.word	0x00006ff0


	//   ....[6]....
        /*0100*/ 	.word	0x00007160


	//----- nvinfo : EIATTR_MBARRIER_INSTR_OFFSETS
	.align		4
.L_45:
        /*0104*/ 	.byte	0x04, 0x39
        /*0106*/ 	.short	(.L_47 - .L_46)


	//   ....[0]....
.L_46:
        /*0108*/ 	.word	0x00000600
        /*010c*/ 	.word	0x000000ff
        /*0110*/ 	.word	0x00000000
        /*0114*/ 	.short	0x0100
        /*0116*/ 	.byte	0x04
	.zero		1


	//   ....[1]....
        /*0118*/ 	.word	0x00000610
        /*011c*/ 	.word	0x000000ff
        /*0120*/ 	.word	0x000000b0
        /*0124*/ 	.short	0x0100
        /*0126*/ 	.byte	0x04
	.zero		1


	//   ....[2]....
        /*0128*/ 	.word	0x00000620
        /*012c*/ 	.word	0x000000ff
        /*0130*/ 	.word	0x00000008
        /*0134*/ 	.short	0x0100
        /*0136*/ 	.byte	0x04
	.zero		1


	//   ....[3]....
        /*0138*/ 	.word	0x00000630
        /*013c*/ 	.word	0x000000ff
        /*0140*/ 	.word	0x000000b8
        /*0144*/ 	.short	0x0100
        /*0146*/ 	.byte	0x04
	.zero		1


	//   ....[4]....
        /*0148*/ 	.word	0x00000640
        /*014c*/ 	.word	0x000000ff
        /*0150*/ 	.word	0x00000010
        /*0154*/ 	.short	0x0100
        /*0156*/ 	.byte	0x04
	.zero		1


	//   ....[5]....
        /*0158*/ 	.word	0x00000650
        /*015c*/ 	.word	0x000000ff
        /*0160*/ 	.word	0x000000c0
        /*0164*/ 	.short	0x0100
        /*0166*/ 	.byte	0x04
	.zero		1


	//   ....[6]....
        /*0168*/ 	.word	0x00000660
        /*016c*/ 	.word	0x000000ff
        /*0170*/ 	.word	0x00000018
        /*0174*/ 	.short	0x0100
        /*0176*/ 	.byte	0x04
	.zero		1


	//   ....[7]....
        /*0178*/ 	.word	0x00000670
        /*017c*/ 	.word	0x000000ff
        /*0180*/ 	.word	0x000000c8
        /*0184*/ 	.short	0x0100
        /*0186*/ 	.byte	0x04
	.zero		1


	//   ....[8]....
        /*0188*/ 	.word	0x00000680
        /*018c*/ 	.word	0x000000ff
        /*0190*/ 	.word	0x00000020
        /*0194*/ 	.short	0x0100
        /*0196*/ 	.byte	0x04
	.zero		1


	//   ....[9]....
        /*0198*/ 	.word	0x00000690
        /*019c*/ 	.word	0x000000ff
        /*01a0*/ 	.word	0x000000d0
        /*01a4*/ 	.short	0x0100
        /*01a6*/ 	.byte	0x04
	.zero		1


	//   ....[10]....
        /*01a8*/ 	.word	0x000006a0
        /*01ac*/ 	.word	0x000000ff
        /*01b0*/ 	.word	0x00000028
        /*01b4*/ 	.short	0x0100
        /*01b6*/ 	.byte	0x04
	.zero		1


	//   ....[11]....
        /*01b8*/ 	.word	0x000006b0
        /*01bc*/ 	.word	0x000000ff
        /*01c0*/ 	.word	0x000000d8
        /*01c4*/ 	.short	0x0100
        /*01c6*/ 	.byte	0x04
	.zero		1


	//   ....[12]....
        /*01c8*/ 	.word	0x000006c0
        /*01cc*/ 	.word	0x000000ff
        /*01d0*/ 	.word	0x00000030
        /*01d4*/ 	.short	0x0100
        /*01d6*/ 	.byte	0x04
	.zero		1


	//   ....[13]....
        /*01d8*/ 	.word	0x000006d0
        /*01dc*/ 	.word	0x000000ff
        /*01e0*/ 	.word	0x000000e0
        /*01e4*/ 	.short	0x0100
        /*01e6*/ 	.byte	0x04
	.zero		1


	//   ....[14]....
        /*01e8*/ 	.word	0x000006e0
        /*01ec*/ 	.word	0x000000ff
        /*01f0*/ 	.word	0x00000038
        /*01f4*/ 	.short	0x0100
        /*01f6*/ 	.byte	0x04
	.zero		1


	//   ....[15]....
        /*01f8*/ 	.word	0x000006f0
        /*01fc*/ 	.word	0x000000ff
        /*0200*/ 	.word	0x000000e8
        /*0204*/ 	.short	0x0100
        /*0206*/ 	.byte	0x04
	.zero		1


	//   ....[16]....
        /*0208*/ 	.word	0x00000700
        /*020c*/ 	.word	0x000000ff
        /*0210*/ 	.word	0x00000040
        /*0214*/ 	.short	0x0100
        /*0216*/ 	.byte	0x04
	.zero		1


	//   ....[17]....
        /*0218*/ 	.word	0x00000710
        /*021c*/ 	.word	0x000000ff
        /*0220*/ 	.word	0x000000f0
        /*0224*/ 	.short	0x0100
        /*0226*/ 	.byte	0x04
	.zero		1


	//   ....[18]....
        /*0228*/ 	.word	0x00000720
        /*022c*/ 	.word	0x000000ff
        /*0230*/ 	.word	0x00000048
        /*0234*/ 	.short	0x0100
        /*0236*/ 	.byte	0x04
	.zero		1


	//   ....[19]....
        /*0238*/ 	.word	0x00000730
        /*023c*/ 	.word	0x000000ff
        /*0240*/ 	.word	0x000000f8
        /*0244*/ 	.short	0x0100
        /*0246*/ 	.byte	0x04
	.zero		1


	//   ....[20]....
        /*0248*/ 	.word	0x00000740
        /*024c*/ 	.word	0x000000ff
        /*0250*/ 	.word	0x00000050
        /*0254*/ 	.short	0x0100
        /*0256*/ 	.byte	0x04
	.zero		1


	//   ....[21]....
        /*0258*/ 	.word	0x00000750
        /*025c*/ 	.word	0x000000ff
        /*0260*/ 	.word	0x00000100
        /*0264*/ 	.short	0x0100
        /*0266*/ 	.byte	0x04
	.zero		1


	//   ....[22]....
        /*0268*/ 	.word	0x00000760
        /*026c*/ 	.word	0x000000ff
        /*0270*/ 	.word	0x00000058
        /*0274*/ 	.short	0x0100
        /*0276*/ 	.byte	0x04
	.zero		1


	//   ....[23]....
        /*0278*/ 	.word	0x00000770
        /*027c*/ 	.word	0x000000ff
        /*0280*/ 	.word	0x00000108
        /*0284*/ 	.short	0x0100
        /*0286*/ 	.byte	0x04
	.zero		1


	//   ....[24]....
        /*0288*/ 	.word	0x00000780
        /*028c*/ 	.word	0x000000ff
        /*0290*/ 	.word	0x00000060
        /*0294*/ 	.short	0x0100
        /*0296*/ 	.byte	0x04
	.zero		1


	//   ....[25]....
        /*0298*/ 	.word	0x00000790
        /*029c*/ 	.word	0x000000ff
        /*02a0*/ 	.word	0x00000110
        /*02a4*/ 	.short	0x0100
        /*02a6*/ 	.byte	0x04
	.zero		1


	//   ....[26]....
        /*02a8*/ 	.word	0x000007a0
        /*02ac*/ 	.word	0x000000ff
        /*02b0*/ 	.word	0x00000068
        /*02b4*/ 	.short	0x0100
        /*02b6*/ 	.byte	0x04
	.zero		1


	//   ....[27]....
        /*02b8*/ 	.word	0x000007b0
        /*02bc*/ 	.word	0x000000ff
        /*02c0*/ 	.word	0x00000118
        /*02c4*/ 	.short	0x0100
        /*02c6*/ 	.byte	0x04
	.zero		1


	//   ....[28]....
        /*02c8*/ 	.word	0x000007c0
        /*02cc*/ 	.word	0x000000ff
        /*02d0*/ 	.word	0x00000070
        /*02d4*/ 	.short	0x0100
        /*02d6*/ 	.byte	0x04
	.zero		1


	//   ....[29]....
        /*02d8*/ 	.word	0x000007d0
        /*02dc*/ 	.word	0x000000ff
        /*02e0*/ 	.word	0x00000120
        /*02e4*/ 	.short	0x0100
        /*02e6*/ 	.byte	0x04
	.zero		1


	//   ....[30]....
        /*02e8*/ 	.word	0x000007e0
        /*02ec*/ 	.word	0x000000ff
        /*02f0*/ 	.word	0x00000078
        /*02f4*/ 	.short	0x0100
        /*02f6*/ 	.byte	0x04
	.zero		1


	//   ....[31]....
        /*02f8*/ 	.word	0x000007f0
        /*02fc*/ 	.word	0x000000ff
        /*0300*/ 	.word	0x00000128
        /*0304*/ 	.short	0x0100
        /*0306*/ 	.byte	0x04
	.zero		1


	//   ....[32]....
        /*0308*/ 	.word	0x00000800
        /*030c*/ 	.word	0x000000ff
        /*0310*/ 	.word	0x00000080
        /*0314*/ 	.short	0x0100
        /*0316*/ 	.byte	0x04
	.zero		1


	//   ....[33]....
        /*0318*/ 	.word	0x00000810
        /*031c*/ 	.word	0x000000ff
        /*0320*/ 	.word	0x00000130
        /*0324*/ 	.short	0x0100
        /*0326*/ 	.byte	0x04
	.zero		1


	//   ....[34]....
        /*0328*/ 	.word	0x00000820
        /*032c*/ 	.word	0x000000ff
        /*0330*/ 	.word	0x00000088
        /*0334*/ 	.short	0x0100
        /*0336*/ 	.byte	0x04
	.zero		1


	//   ....[35]....
        /*0338*/ 	.word	0x00000830
        /*033c*/ 	.word	0x000000ff
        /*0340*/ 	.word	0x00000138
        /*0344*/ 	.short	0x0100
        /*0346*/ 	.byte	0x04
	.zero		1


	//   ....[36]....
        /*0348*/ 	.word	0x00000840
        /*034c*/ 	.word	0x000000ff
        /*0350*/ 	.word	0x00000090
        /*0354*/ 	.short	0x0100
        /*0356*/ 	.byte	0x04
	.zero		1


	//   ....[37]....
        /*0358*/ 	.word	0x00000850
        /*035c*/ 	.word	0x000000ff
        /*0360*/ 	.word	0x00000140
        /*0364*/ 	.short	0x0100
        /*0366*/ 	.byte	0x04
	.zero		1


	//   ....[38]....
        /*0368*/ 	.word	0x00000860
        /*036c*/ 	.word	0x000000ff
        /*0370*/ 	.word	0x00000098
        /*0374*/ 	.short	0x0100
        /*0376*/ 	.byte	0x04
	.zero		1


	//   ....[39]....
        /*0378*/ 	.word	0x00000870
        /*037c*/ 	.word	0x000000ff
        /*0380*/ 	.word	0x00000148
        /*0384*/ 	.short	0x0100
        /*0386*/ 	.byte	0x04
	.zero		1


	//   ....[40]....
        /*0388*/ 	.word	0x00000880
        /*038c*/ 	.word	0x000000ff
        /*0390*/ 	.word	0x000000a0
        /*0394*/ 	.short	0x0100
        /*0396*/ 	.byte	0x04
	.zero		1


	//   ....[41]....
        /*0398*/ 	.word	0x00000890
        /*039c*/ 	.word	0x000000ff
        /*03a0*/ 	.word	0x00000150
        /*03a4*/ 	.short	0x0100
        /*03a6*/ 	.byte	0x04
	.zero		1


	//   ....[42]....
        /*03a8*/ 	.word	0x000008a0
        /*03ac*/ 	.word	0x000000ff
        /*03b0*/ 	.word	0x000000a8
        /*03b4*/ 	.short	0x0100
        /*03b6*/ 	.byte	0x04
	.zero		1


	//   ....[43]....
        /*03b8*/ 	.word	0x000008b0
        /*03bc*/ 	.word	0x000000ff
        /*03c0*/ 	.word	0x00000158
        /*03c4*/ 	.short	0x0100
        /*03c6*/ 	.byte	0x04
	.zero		1


	//   ....[44]....
        /*03c8*/ 	.word	0x000009f0
        /*03cc*/ 	.word	0x000000ff
        /*03d0*/ 	.word	0x00000160
        /*03d4*/ 	.short	0x0100
        /*03d6*/ 	.byte	0x04
	.zero		1


	//   ....[45]....
        /*03d8*/ 	.word	0x00000a00
        /*03dc*/ 	.word	0x000000ff
        /*03e0*/ 	.word	0x00000170
        /*03e4*/ 	.short	0x0100
        /*03e6*/ 	.byte	0x04
	.zero		1


	//   ....[46]....
        /*03e8*/ 	.word	0x00000a10
        /*03ec*/ 	.word	0x000000ff
        /*03f0*/ 	.word	0x00000168
        /*03f4*/ 	.short	0x0100
        /*03f6*/ 	.byte	0x04
	.zero		1


	//   ....[47]....
        /*03f8*/ 	.word	0x00000a20
        /*03fc*/ 	.word	0x000000ff
        /*0400*/ 	.word	0x00000178
        /*0404*/ 	.short	0x0100
        /*0406*/ 	.byte	0x04
	.zero		1


	//   ....[48]....
        /*0408*/ 	.word	0x00000b10
        /*040c*/ 	.word	0x000000ff
        /*0410*/ 	.word	0x00000180
        /*0414*/ 	.short	0x0100
        /*0416*/ 	.byte	0x06
	.zero		1


	//   ....[49]....
        /*0418*/ 	.word	0x00000b20
        /*041c*/ 	.word	0x000000ff
        /*0420*/ 	.word	0x00000188
        /*0424*/ 	.short	0x0100
        /*0426*/ 	.byte	0x06
	.zero		1


	//   ....[50]....
        /*0428*/ 	.word	0x00000c60
        /*042c*/ 	.word	0x000000ff
        /*0430*/ 	.word	0x00000190
        /*0434*/ 	.short	0x0100
        /*0436*/ 	.byte	0x06
	.zero		1


	//   ....[51]....
        /*0438*/ 	.word	0x00000c70
        /*043c*/ 	.word	0x000000ff
        /*0440*/ 	.word	0x000001a0
        /*0444*/ 	.short	0x0100
        /*0446*/ 	.byte	0x06
	.zero		1


	//   ....[52]....
        /*0448*/ 	.word	0x00000c80
        /*044c*/ 	.word	0x000000ff
        /*0450*/ 	.word	0x00000198
        /*0454*/ 	.short	0x0100
        /*0456*/ 	.byte	0x06
	.zero		1


	//   ....[53]....
        /*0458*/ 	.word	0x00000c90
        /*045c*/ 	.word	0x000000ff
        /*0460*/ 	.word	0x000001a8
        /*0464*/ 	.short	0x0100
        /*0466*/ 	.byte	0x06
	.zero		1


	//   ....[54]....
        /*0468*/ 	.word	0x00000dc0
        /*046c*/ 	.word	0x000000ff
        /*0470*/ 	.word	0x000001b0
        /*0474*/ 	.short	0x0100
        /*0476*/ 	.byte	0x04
	.zero		1


	//   ....[55]....
        /*0478*/ 	.word	0x00000dd0
        /*047c*/ 	.word	0x000000ff
        /*0480*/ 	.word	0x000001d0
        /*0484*/ 	.short	0x0100
        /*0486*/ 	.byte	0x04
	.zero		1


	//   ....[56]....
        /*0488*/ 	.word	0x00000de0
        /*048c*/ 	.word	0x000000ff
        /*0490*/ 	.word	0x000001b8
        /*0494*/ 	.short	0x0100
        /*0496*/ 	.byte	0x04
	.zero		1


	//   ....[57]....
        /*0498*/ 	.word	0x00000df0
        /*049c*/ 	.word	0x000000ff
        /*04a0*/ 	.word	0x000001d8
        /*04a4*/ 	.short	0x0100
        /*04a6*/ 	.byte	0x04
	.zero		1


	//   ....[58]....
        /*04a8*/ 	.word	0x00000e00
        /*04ac*/ 	.word	0x000000ff
        /*04b0*/ 	.word	0x000001c0
        /*04b4*/ 	.short	0x0100
        /*04b6*/ 	.byte	0x04
	.zero		1


	//   ....[59]....
        /*04b8*/ 	.word	0x00000e10
        /*04bc*/ 	.word	0x000000ff
        /*04c0*/ 	.word	0x000001e0
        /*04c4*/ 	.short	0x0100
        /*04c6*/ 	.byte	0x04
	.zero		1


	//   ....[60]....
        /*04c8*/ 	.word	0x00000e20
        /*04cc*/ 	.word	0x000000ff
        /*04d0*/ 	.word	0x000001c8
        /*04d4*/ 	.short	0x0100
        /*04d6*/ 	.byte	0x04
	.zero		1


	//   ....[61]....
        /*04d8*/ 	.word	0x00000e30
        /*04dc*/ 	.word	0x000000ff
        /*04e0*/ 	.word	0x000001e8
        /*04e4*/ 	.short	0x0100
        /*04e6*/ 	.byte	0x04
	.zero		1


	//   ....[62]....
        /*04e8*/ 	.word	0x00000f20
        /*04ec*/ 	.word	0x000000ff
        /*04f0*/ 	.word	0x000001f0
        /*04f4*/ 	.short	0x0100
        /*04f6*/ 	.byte	0x04
	.zero		1


	//   ....[63]....
        /*04f8*/ 	.word	0x00000f30
        /*04fc*/ 	.word	0x000000ff
        /*0500*/ 	.word	0x00000200
        /*0504*/ 	.short	0x0100
        /*0506*/ 	.byte	0x04
	.zero		1


	//   ....[64]....
        /*0508*/ 	.word	0x00000f40
        /*050c*/ 	.word	0x000000ff
        /*0510*/ 	.word	0x000001f8
        /*0514*/ 	.short	0x0100
        /*0516*/ 	.byte	0x04
	.zero		1


	//   ....[65]....
        /*0518*/ 	.word	0x00000f50
        /*051c*/ 	.word	0x000000ff
        /*0520*/ 	.word	0x00000208
        /*0524*/ 	.short	0x0100
        /*0526*/ 	.byte	0x04
	.zero		1


	//   ....[66]....
        /*0528*/ 	.word	0x00001ab0
        /*052c*/ 	.word	0x00000000
        /*0530*/ 	.word	0x00000200
        /*0534*/ 	.short	0x010a
        /*0536*/ 	.byte	0xff
	.zero		1


	//   ....[67]....
        /*0538*/ 	.word	0x00001ae0
        /*053c*/ 	.word	0x00000000
        /*0540*/ 	.word	0x000001f0
        /*0544*/ 	.short	0x0101
        /*0546*/ 	.byte	0xff
	.zero		1


	//   ....[68]....
        /*0548*/ 	.word	0x00001b90
        /*054c*/ 	.word	0x000000ff
        /*0550*/ 	.word	0x000000b0
        /*0554*/ 	.short	0x010a
        /*0556*/ 	.byte	0x06
	.zero		1


	//   ....[69]....
        /*0558*/ 	.word	0x00001c10
        /*055c*/ 	.word	0x000000ff
        /*0560*/ 	.word	0x000000b0
        /*0564*/ 	.short	0x010a
        /*0566*/ 	.byte	0x21
	.zero		1


	//   ....[70]....
        /*0568*/ 	.word	0x00001da0
        /*056c*/ 	.word	0x000000ff
        /*0570*/ 	.word	0x000000b0
        /*0574*/ 	.short	0x010a
        /*0576*/ 	.byte	0x06
	.zero		1


	//   ....[71]....
        /*0578*/ 	.word	0x00001ed0
        /*057c*/ 	.word	0x000000ff
        /*0580*/ 	.word	0x00000188
        /*0584*/ 	.short	0x0101
        /*0586*/ 	.byte	0x0f
	.zero		1


	//   ....[72]....
        /*0588*/ 	.word	0x00001ef0
        /*058c*/ 	.word	0x000000ff
        /*0590*/ 	.word	0x000000b0
        /*0594*/ 	.short	0x010a
        /*0596*/ 	.byte	0x06
	.zero		1


	//   ....[73]....
        /*0598*/ 	.word	0x00001f70
        /*059c*/ 	.word	0x000000ff
        /*05a0*/ 	.word	0x000000b0
        /*05a4*/ 	.short	0x010a
        /*05a6*/ 	.byte	0x09
	.zero		1


	//   ....[74]....
        /*05a8*/ 	.word	0x00002100
        /*05ac*/ 	.word	0x000000ff
        /*05b0*/ 	.word	0x000000b0
        /*05b4*/ 	.short	0x010a
        /*05b6*/ 	.byte	0x07
	.zero		1


	//   ....[75]....
        /*05b8*/ 	.word	0x00002240
        /*05bc*/ 	.word	0x00000003
        /*05c0*/ 	.word	0x00000190
        /*05c4*/ 	.short	0x010a
        /*05c6*/ 	.byte	0xff
	.zero		1


	//   ....[76]....
        /*05c8*/ 	.word	0x00002390
        /*05cc*/ 	.word	0x00000000
        /*05d0*/ 	.word	0x00000000
        /*05d4*/ 	.short	0x0101
        /*05d6*/ 	.byte	0xff
	.zero		1


	//   ....[77]....
        /*05d8*/ 	.word	0x00002930
        /*05dc*/ 	.word	0x000000ff
        /*05e0*/ 	.word	0x00000000
        /*05e4*/ 	.short	0x010a
        /*05e6*/ 	.byte	0x04
	.zero		1


	//   ....[78]....
        /*05e8*/ 	.word	0x000029c0
        /*05ec*/ 	.word	0x000000ff
        /*05f0*/ 	.word	0x00000000
        /*05f4*/ 	.short	0x010a
        /*05f6*/ 	.byte	0x05
	.zero		1


	//   ....[79]....
        /*05f8*/ 	.word	0x00002a50
        /*05fc*/ 	.word	0x000000ff
        /*0600*/ 	.word	0x00000000
        /*0604*/ 	.short	0x010a
        /*0606*/ 	.byte	0x05
	.zero		1


	//   ....[80]....
        /*0608*/ 	.word	0x00002ae0
        /*060c*/ 	.word	0x000000ff
        /*0610*/ 	.word	0x00000000
        /*0614*/ 	.short	0x010a
        /*0616*/ 	.byte	0x05
	.zero		1


	//   ....[81]....
        /*0618*/ 	.word	0x00002b70
        /*061c*/ 	.word	0x000000ff
        /*0620*/ 	.word	0x00000000
        /*0624*/ 	.short	0x010a
        /*0626*/ 	.byte	0x05
	.zero		1


	//   ....[82]....
        /*0628*/ 	.word	0x00002c00
        /*062c*/ 	.word	0x000000ff
        /*0630*/ 	.word	0x00000000
        /*0634*/ 	.short	0x010a
        /*0636*/ 	.byte	0x05
	.zero		1


	//   ....[83]....
        /*0638*/ 	.word	0x00002c90
        /*063c*/ 	.word	0x000000ff
        /*0640*/ 	.word	0x00000000
        /*0644*/ 	.short	0x010a
        /*0646*/ 	.byte	0x05
	.zero		1


	//   ....[84]....
        /*0648*/ 	.word	0x00002d20
        /*064c*/ 	.word	0x000000ff
        /*0650*/ 	.word	0x00000000
        /*0654*/ 	.short	0x010a
        /*0656*/ 	.byte	0x05
	.zero		1


	//   ....[85]....
        /*0658*/ 	.word	0x00002db0
        /*065c*/ 	.word	0x000000ff
        /*0660*/ 	.word	0x00000000
        /*0664*/ 	.short	0x010a
        /*0666*/ 	.byte	0x05
	.zero		1


	//   ....[86]....
        /*0668*/ 	.word	0x00002e40
        /*066c*/ 	.word	0x000000ff
        /*0670*/ 	.word	0x00000000
        /*0674*/ 	.short	0x010a
        /*0676*/ 	.byte	0x05
	.zero		1


	//   ....[87]....
        /*0678*/ 	.word	0x00002ed0
        /*067c*/ 	.word	0x000000ff
        /*0680*/ 	.word	0x00000000
        /*0684*/ 	.short	0x010a
        /*0686*/ 	.byte	0x05
	.zero		1


	//   ....[88]....
        /*0688*/ 	.word	0x00002f60
        /*068c*/ 	.word	0x000000ff
        /*0690*/ 	.word	0x00000000
        /*0694*/ 	.short	0x010a
        /*0696*/ 	.byte	0x05
	.zero		1


	//   ....[89]....
        /*0698*/ 	.word	0x00002ff0
        /*069c*/ 	.word	0x000000ff
        /*06a0*/ 	.word	0x00000000
        /*06a4*/ 	.short	0x010a
        /*06a6*/ 	.byte	0x05
	.zero		1


	//   ....[90]....
        /*06a8*/ 	.word	0x00003080
        /*06ac*/ 	.word	0x000000ff
        /*06b0*/ 	.word	0x00000000
        /*06b4*/ 	.short	0x010a
        /*06b6*/ 	.byte	0x05
	.zero		1


	//   ....[91]....
        /*06b8*/ 	.word	0x00003110
        /*06bc*/ 	.word	0x000000ff
        /*06c0*/ 	.word	0x00000000
        /*06c4*/ 	.short	0x010a
        /*06c6*/ 	.byte	0x05
	.zero		1


	//   ....[92]....
        /*06c8*/ 	.word	0x000031a0
        /*06cc*/ 	.word	0x000000ff
        /*06d0*/ 	.word	0x00000000
        /*06d4*/ 	.short	0x010a
        /*06d6*/ 	.byte	0x05
	.zero		1


	//   ....[93]....
        /*06d8*/ 	.word	0x00003230
        /*06dc*/ 	.word	0x000000ff
        /*06e0*/ 	.word	0x00000000
        /*06e4*/ 	.short	0x010a
        /*06e6*/ 	.byte	0x05
	.zero		1


	//   ....[94]....
        /*06e8*/ 	.word	0x000032c0
        /*06ec*/ 	.word	0x000000ff
        /*06f0*/ 	.word	0x00000000
        /*06f4*/ 	.short	0x010a
        /*06f6*/ 	.byte	0x05
	.zero		1


	//   ....[95]....
        /*06f8*/ 	.word	0x00003350
        /*06fc*/ 	.word	0x000000ff
        /*0700*/ 	.word	0x00000000
        /*0704*/ 	.short	0x010a
        /*0706*/ 	.byte	0x05
	.zero		1


	//   ....[96]....
        /*0708*/ 	.word	0x000033e0
        /*070c*/ 	.word	0x000000ff
        /*0710*/ 	.word	0x00000000
        /*0714*/ 	.short	0x010a
        /*0716*/ 	.byte	0x05
	.zero		1


	//   ....[97]....
        /*0718*/ 	.word	0x00003470
        /*071c*/ 	.word	0x000000ff
        /*0720*/ 	.word	0x00000000
        /*0724*/ 	.short	0x010a
        /*0726*/ 	.byte	0x05
	.zero		1


	//   ....[98]....
        /*0728*/ 	.word	0x00003510
        /*072c*/ 	.word	0x00000000
        /*0730*/ 	.word	0x00000000
        /*0734*/ 	.short	0x010a
        /*0736*/ 	.byte	0xff
	.zero		1


	//   ....[99]....
        /*0738*/ 	.word	0x00003630
        /*073c*/ 	.word	0x00000002
        /*0740*/ 	.word	0x000001f0
        /*0744*/ 	.short	0x010a
        /*0746*/ 	.byte	0xff
	.zero		1


	//   ....[100]....
        /*0748*/ 	.word	0x000036a0
        /*074c*/ 	.word	0x00000002
        /*0750*/ 	.word	0x00000000
        /*0754*/ 	.short	0x0101
        /*0756*/ 	.byte	0xff
	.zero		1


	//   ....[101]....
        /*0758*/ 	.word	0x000036c0
        /*075c*/ 	.word	0x000000ff
        /*0760*/ 	.word	0x000001a0
        /*0764*/ 	.short	0x010a
        /*0766*/ 	.byte	0x04
	.zero		1


	//   ....[102]....
        /*0768*/ 	.word	0x000037e0
        /*076c*/ 	.word	0x00000002
        /*0770*/ 	.word	0x00000190
        /*0774*/ 	.short	0x010a
        /*0776*/ 	.byte	0xff
	.zero		1


	//   ....[103]....
        /*0778*/ 	.word	0x000038e0
        /*077c*/ 	.word	0x00000002
        /*0780*/ 	.word	0x00000000
        /*0784*/ 	.short	0x0101
        /*0786*/ 	.byte	0xff
	.zero		1


	//   ....[104]....
        /*0788*/ 	.word	0x00003970
        /*078c*/ 	.word	0x000000ff
        /*0790*/ 	.word	0x000001a0
        /*0794*/ 	.short	0x0106
        /*0796*/ 	.byte	0x04
	.zero		1


	//   ....[105]....
        /*0798*/ 	.word	0x00003990
        /*079c*/ 	.word	0x000000ff
        /*07a0*/ 	.word	0x000001a0
        /*07a4*/ 	.short	0x010a
        /*07a6*/ 	.byte	0x04
	.zero		1


	//   ....[106]....
        /*07a8*/ 	.word	0x00003a20
        /*07ac*/ 	.word	0x000000ff
        /*07b0*/ 	.word	0x000001a0
        /*07b4*/ 	.short	0x0106
        /*07b6*/ 	.byte	0x06
	.zero		1


	//   ....[107]....
        /*07b8*/ 	.word	0x00003a60
        /*07bc*/ 	.word	0x00000000
        /*07c0*/ 	.word	0x000001a0
        /*07c4*/ 	.short	0x010a
        /*07c6*/ 	.byte	0xff
	.zero		1


	//   ....[108]....
        /*07c8*/ 	.word	0x00003f70
        /*07cc*/ 	.word	0x00000000
        /*07d0*/ 	.word	0x00000190
        /*07d4*/ 	.short	0x010a
        /*07d6*/ 	.byte	0xff
	.zero		1


	//   ....[109]....
        /*07d8*/ 	.word	0x00004070
        /*07dc*/ 	.word	0x00000003
        /*07e0*/ 	.word	0x00000000
        /*07e4*/ 	.short	0x0101
        /*07e6*/ 	.byte	0xff
	.zero		1


	//   ....[110]....
        /*07e8*/ 	.word	0x00004080
        /*07ec*/ 	.word	0x000000ff
        /*07f0*/ 	.word	0x00000000
        /*07f4*/ 	.short	0x010a
        /*07f6*/ 	.byte	0x05
	.zero		1


	//   ....[111]....
        /*07f8*/ 	.word	0x00004100
        /*07fc*/ 	.word	0x000000ff
        /*0800*/ 	.word	0x000001d0
        /*0804*/ 	.short	0x010a
        /*0806*/ 	.byte	0x17
	.zero		1


	//   ....[112]....
        /*0808*/ 	.word	0x000041d0
        /*080c*/ 	.word	0x000000ff
        /*0810*/ 	.word	0x00000000
        /*0814*/ 	.short	0x010a
        /*0816*/ 	.byte	0x07
	.zero		1


	//   ....[113]....
        /*0818*/ 	.word	0x00004310
        /*081c*/ 	.word	0x000000ff
        /*0820*/ 	.word	0x00000000
        /*0824*/ 	.short	0x010a
        /*0826*/ 	.byte	0x06
	.zero		1


	//   ....[114]....
        /*0828*/ 	.word	0x00004500
        /*082c*/ 	.word	0x000000ff
        /*0830*/ 	.word	0x00000000
        /*0834*/ 	.short	0x010a
        /*0836*/ 	.byte	0x04
	.zero		1


	//   ....[115]....
        /*0838*/ 	.word	0x00004590
        /*083c*/ 	.word	0x000000ff
        /*0840*/ 	.word	0x00000000
        /*0844*/ 	.short	0x010a
        /*0846*/ 	.byte	0x05
	.zero		1


	//   ....[116]....
        /*0848*/ 	.word	0x00004620
        /*084c*/ 	.word	0x000000ff
        /*0850*/ 	.word	0x00000000
        /*0854*/ 	.short	0x010a
        /*0856*/ 	.byte	0x05
	.zero		1


	//   ....[117]....
        /*0858*/ 	.word	0x000046b0
        /*085c*/ 	.word	0x000000ff
        /*0860*/ 	.word	0x00000000
        /*0864*/ 	.short	0x010a
        /*0866*/ 	.byte	0x04
	.zero		1


	//   ....[118]....
        /*0868*/ 	.word	0x00004b90
        /*086c*/ 	.word	0x00000003
        /*0870*/ 	.word	0x00000190
        /*0874*/ 	.short	0x010a
        /*0876*/ 	.byte	0xff
	.zero		1


	//   ....[119]....
        /*0878*/ 	.word	0x00004d00
        /*087c*/ 	.word	0x00000000
        /*0880*/ 	.word	0x00000000
        /*0884*/ 	.short	0x0101
        /*0886*/ 	.byte	0xff
	.zero		1


	//   ....[120]....
        /*0888*/ 	.word	0x000051b0
        /*088c*/ 	.word	0x000000ff
        /*0890*/ 	.word	0x00000188
        /*0894*/ 	.short	0x010a
        /*0896*/ 	.byte	0x06
	.zero		1


	//   ....[121]....
        /*0898*/ 	.word	0x00005380
        /*089c*/ 	.word	0x000000ff
        /*08a0*/ 	.word	0x00000170
        /*08a4*/ 	.short	0x010a
        /*08a6*/ 	.byte	0x07
	.zero		1


	//   ....[122]....
        /*08a8*/ 	.word	0x00005740
        /*08ac*/ 	.word	0x000000ff
        /*08b0*/ 	.word	0x00000160
        /*08b4*/ 	.short	0x010b
        /*08b6*/ 	.byte	0x07
	.zero		1


	//   ....[123]....
        /*08b8*/ 	.word	0x00005750
        /*08bc*/ 	.word	0x000000ff
        /*08c0*/ 	.word	0x00000000
        /*08c4*/ 	.short	0x0101
        /*08c6*/ 	.byte	0x04
	.zero		1


	//   ....[124]....
        /*08c8*/ 	.word	0x000057a0
        /*08cc*/ 	.word	0x000000ff
        /*08d0*/ 	.word	0x00000000
        /*08d4*/ 	.short	0x010a
        /*08d6*/ 	.byte	0x04
	.zero		1


	//   ....[125]....
        /*08d8*/ 	.word	0x00005840
        /*08dc*/ 	.word	0x00000000
        /*08e0*/ 	.word	0x00000000
        /*08e4*/ 	.short	0x010a
        /*08e6*/ 	.byte	0xff
	.zero		1


	//   ....[126]....
        /*08e8*/ 	.word	0x00005b50
        /*08ec*/ 	.word	0x00000008
        /*08f0*/ 	.word	0x00000190
        /*08f4*/ 	.short	0x010a
        /*08f6*/ 	.byte	0xff
	.zero		1


	//   ....[127]....
        /*08f8*/ 	.word	0x00005cd0
        /*08fc*/ 	.word	0x00000000
        /*0900*/ 	.word	0x00000000
        /*0904*/ 	.short	0x0101
        /*0906*/ 	.byte	0xff
	.zero		1


	//   ....[128]....
        /*0908*/ 	.word	0x00006750
        /*090c*/ 	.word	0x00000000
        /*0910*/ 	.word	0x00000160
        /*0914*/ 	.short	0x010a
        /*0916*/ 	.byte	0xff
	.zero		1


	//   ....[129]....
        /*0918*/ 	.word	0x00006770
        /*091c*/ 	.word	0x00000011
        /*0920*/ 	.word	0x000001b0
        /*0924*/ 	.short	0x010a
        /*0926*/ 	.byte	0xff
	.zero		1


	//   ....[130]....
        /*0928*/ 	.word	0x00006870
        /*092c*/ 	.word	0x00000000
        /*0930*/ 	.word	0x00000160
        /*0934*/ 	.short	0x010a
        /*0936*/ 	.byte	0xff
	.zero		1


	//   ....[131]....
        /*0938*/ 	.word	0x00006a80
        /*093c*/ 	.word	0x00000011
        /*0940*/ 	.word	0x000001b0
        /*0944*/ 	.short	0x010a
        /*0946*/ 	.byte	0xff
	.zero		1


	//   ....[132]....
        /*0948*/ 	.word	0x000074a0
        /*094c*/ 	.word	0x000000ff
        /*0950*/ 	.word	0x00000000
        /*0954*/ 	.short	0x0101
        /*0956*/ 	.byte	0x04
	.zero		1


	//   ....[133]....
        /*0958*/ 	.word	0x00007ed0
        /*095c*/ 	.word	0x00000000
        /*0960*/ 	.word	0x00000000
        /*0964*/ 	.short	0x0101
        /*0966*/ 	.byte	0xff
	.zero		1


	//   ....[134]....
        /*0968*/ 	.word	0x00008170
        /*096c*/ 	.word	0x00000000
        /*0970*/ 	.word	0x00000200
        /*0974*/ 	.short	0x010a
        /*0976*/ 	.byte	0xff
	.zero		1


	//   ....[135]....
        /*0978*/ 	.word	0x000081d0
        /*097c*/ 	.word	0x00000000
        /*0980*/ 	.word	0x000000b0
        /*0984*/ 	.short	0x010a
        /*0986*/ 	.byte	0xff
	.zero		1


	//   ....[136]....
        /*0988*/ 	.word	0x00008230
        /*098c*/ 	.word	0x00000000
        /*0990*/ 	.word	0x000000b0
        /*0994*/ 	.short	0x010a
        /*0996*/ 	.byte	0xff
	.zero		1


	//   ....[137]....
        /*0998*/ 	.word	0x00008280
        /*099c*/ 	.word	0x00000003
        /*09a0*/ 	.word	0x00000190
        /*09a4*/ 	.short	0x010a
        /*09a6*/ 	.byte	0xff
	.zero		1


	//   ....[138]....
        /*09a8*/ 	.word	0x000082e0
        /*09ac*/ 	.word	0x00000000
        /*09b0*/ 	.word	0x00000000
        /*09b4*/ 	.short	0x010a
        /*09b6*/ 	.byte	0xff
	.zero		1


	//   ....[139]....
        /*09b8*/ 	.word	0x00008340
        /*09bc*/ 	.word	0x00000000
        /*09c0*/ 	.word	0x00000000
        /*09c4*/ 	.short	0x010a
        /*09c6*/ 	.byte	0xff
	.zero		1


	//   ....[140]....
        /*09c8*/ 	.word	0x000083a0
        /*09cc*/ 	.word	0x00000000
        /*09d0*/ 	.word	0x00000000
        /*09d4*/ 	.short	0x010a
        /*09d6*/ 	.byte	0xff
	.zero		1


	//   ....[141]....
        /*09d8*/ 	.word	0x00008400
        /*09dc*/ 	.word	0x00000000
        /*09e0*/ 	.word	0x00000000
        /*09e4*/ 	.short	0x010a
        /*09e6*/ 	.byte	0xff
	.zero		1


	//   ....[142]....
        /*09e8*/ 	.word	0x00008460
        /*09ec*/ 	.word	0x00000000
        /*09f0*/ 	.word	0x00000000
        /*09f4*/ 	.short	0x010a
        /*09f6*/ 	.byte	0xff
	.zero		1


	//   ....[143]....
        /*09f8*/ 	.word	0x000084c0
        /*09fc*/ 	.word	0x00000000
        /*0a00*/ 	.word	0x00000000
        /*0a04*/ 	.short	0x010a
        /*0a06*/ 	.byte	0xff
	.zero		1


	//   ....[144]....
        /*0a08*/ 	.word	0x00008520
        /*0a0c*/ 	.word	0x00000000
        /*0a10*/ 	.word	0x00000000
        /*0a14*/ 	.short	0x010a
        /*0a16*/ 	.byte	0xff
	.zero		1


	//   ....[145]....
        /*0a18*/ 	.word	0x00008580
        /*0a1c*/ 	.word	0x00000000
        /*0a20*/ 	.word	0x00000000
        /*0a24*/ 	.short	0x010a
        /*0a26*/ 	.byte	0xff
	.zero		1


	//   ....[146]....
        /*0a28*/ 	.word	0x000085e0
        /*0a2c*/ 	.word	0x00000000
        /*0a30*/ 	.word	0x00000000
        /*0a34*/ 	.short	0x010a
        /*0a36*/ 	.byte	0xff
	.zero		1


	//   ....[147]....
        /*0a38*/ 	.word	0x00008640
        /*0a3c*/ 	.word	0x00000000
        /*0a40*/ 	.word	0x00000000
        /*0a44*/ 	.short	0x010a
        /*0a46*/ 	.byte	0xff
	.zero		1


	//   ....[148]....
        /*0a48*/ 	.word	0x000086a0
        /*0a4c*/ 	.word	0x00000000
        /*0a50*/ 	.word	0x00000000
        /*0a54*/ 	.short	0x010a
        /*0a56*/ 	.byte	0xff
	.zero		1


	//   ....[149]....
        /*0a58*/ 	.word	0x00008700
        /*0a5c*/ 	.word	0x00000000
        /*0a60*/ 	.word	0x00000000
        /*0a64*/ 	.short	0x010a
        /*0a66*/ 	.byte	0xff
	.zero		1


	//   ....[150]....
        /*0a68*/ 	.word	0x00008760
        /*0a6c*/ 	.word	0x00000000
        /*0a70*/ 	.word	0x00000000
        /*0a74*/ 	.short	0x010a
        /*0a76*/ 	.byte	0xff
	.zero		1


	//   ....[151]....
        /*0a78*/ 	.word	0x000087c0
        /*0a7c*/ 	.word	0x00000000
        /*0a80*/ 	.word	0x00000000
        /*0a84*/ 	.short	0x010a
        /*0a86*/ 	.byte	0xff
	.zero		1


	//   ....[152]....
        /*0a88*/ 	.word	0x00008820
        /*0a8c*/ 	.word	0x00000000
        /*0a90*/ 	.word	0x00000000
        /*0a94*/ 	.short	0x010a
        /*0a96*/ 	.byte	0xff
	.zero		1


	//   ....[153]....
        /*0a98*/ 	.word	0x00008880
        /*0a9c*/ 	.word	0x00000000
        /*0aa0*/ 	.word	0x00000000
        /*0aa4*/ 	.short	0x010a
        /*0aa6*/ 	.byte	0xff
	.zero		1


	//   ....[154]....
        /*0aa8*/ 	.word	0x000088e0
        /*0aac*/ 	.word	0x00000000
        /*0ab0*/ 	.word	0x00000000
        /*0ab4*/ 	.short	0x010a
        /*0ab6*/ 	.byte	0xff
	.zero		1


	//   ....[155]....
        /*0ab8*/ 	.word	0x00008940
        /*0abc*/ 	.word	0x00000000
        /*0ac0*/ 	.word	0x00000000
        /*0ac4*/ 	.short	0x010a
        /*0ac6*/ 	.byte	0xff
	.zero		1


	//   ....[156]....
        /*0ac8*/ 	.word	0x000089a0
        /*0acc*/ 	.word	0x00000000
        /*0ad0*/ 	.word	0x00000000
        /*0ad4*/ 	.short	0x010a
        /*0ad6*/ 	.byte	0xff
	.zero		1


	//   ....[157]....
        /*0ad8*/ 	.word	0x00008a00
        /*0adc*/ 	.word	0x00000000
        /*0ae0*/ 	.word	0x00000000
        /*0ae4*/ 	.short	0x010a
        /*0ae6*/ 	.byte	0xff
	.zero		1


	//   ....[158]....
        /*0ae8*/ 	.word	0x00008a60
        /*0aec*/ 	.word	0x00000000
        /*0af0*/ 	.word	0x00000000
        /*0af4*/ 	.short	0x010a
        /*0af6*/ 	.byte	0xff
	.zero		1


	//   ....[159]....
        /*0af8*/ 	.word	0x00008ab0
        /*0afc*/ 	.word	0x00000002
        /*0b00*/ 	.word	0x000001f0
        /*0b04*/ 	.short	0x010a
        /*0b06*/ 	.byte	0xff
	.zero		1


	//   ....[160]....
        /*0b08*/ 	.word	0x00008b10
        /*0b0c*/ 	.word	0x00000002
        /*0b10*/ 	.word	0x000001a0
        /*0b14*/ 	.short	0x010a
        /*0b16*/ 	.byte	0xff
	.zero		1


	//   ....[161]....
        /*0b18*/ 	.word	0x00008b60
        /*0b1c*/ 	.word	0x00000002
        /*0b20*/ 	.word	0x00000190
        /*0b24*/ 	.short	0x010a
        /*0b26*/ 	.byte	0xff
	.zero		1


	//   ....[162]....
        /*0b28*/ 	.word	0x00008bc0
        /*0b2c*/ 	.word	0x00000000
        /*0b30*/ 	.word	0x000001a0
        /*0b34*/ 	.short	0x010a
        /*0b36*/ 	.byte	0xff
	.zero		1


	//   ....[163]....
        /*0b38*/ 	.word	0x00008c10
        /*0b3c*/ 	.word	0x00000000
        /*0b40*/ 	.word	0x00000190
        /*0b44*/ 	.short	0x010a
        /*0b46*/ 	.byte	0xff
	.zero		1


	//   ....[164]....
        /*0b48*/ 	.word	0x00008c70
        /*0b4c*/ 	.word	0x00000002
        /*0b50*/ 	.word	0x000001d0
        /*0b54*/ 	.short	0x010a
        /*0b56*/ 	.byte	0xff
	.zero		1


	//   ....[165]....
        /*0b58*/ 	.word	0x00008cd0
        /*0b5c*/ 	.word	0x00000000
        /*0b60*/ 	.word	0x00000000
        /*0b64*/ 	.short	0x010a
        /*0b66*/ 	.byte	0xff
	.zero		1


	//   ....[166]....
        /*0b68*/ 	.word	0x00008d30
        /*0b6c*/ 	.word	0x00000000
        /*0b70*/ 	.word	0x00000000
        /*0b74*/ 	.short	0x010a
        /*0b76*/ 	.byte	0xff
	.zero		1


	//   ....[167]....
        /*0b78*/ 	.word	0x00008d90
        /*0b7c*/ 	.word	0x00000000
        /*0b80*/ 	.word	0x00000000
        /*0b84*/ 	.short	0x010a
        /*0b86*/ 	.byte	0xff
	.zero		1


	//   ....[168]....
        /*0b88*/ 	.word	0x00008df0
        /*0b8c*/ 	.word	0x00000000
        /*0b90*/ 	.word	0x00000000
        /*0b94*/ 	.short	0x010a
        /*0b96*/ 	.byte	0xff
	.zero		1


	//   ....[169]....
        /*0b98*/ 	.word	0x00008e50
        /*0b9c*/ 	.word	0x00000000
        /*0ba0*/ 	.word	0x00000000
        /*0ba4*/ 	.short	0x010a
        /*0ba6*/ 	.byte	0xff
	.zero		1


	//   ....[170]....
        /*0ba8*/ 	.word	0x00008ea0
        /*0bac*/ 	.word	0x00000003
        /*0bb0*/ 	.word	0x00000190
        /*0bb4*/ 	.short	0x010a
        /*0bb6*/ 	.byte	0xff
	.zero		1


	//   ....[171]....
        /*0bb8*/ 	.word	0x00008f00
        /*0bbc*/ 	.word	0x00000000
        /*0bc0*/ 	.word	0x00000188
        /*0bc4*/ 	.short	0x010a
        /*0bc6*/ 	.byte	0xff
	.zero		1


	//   ....[172]....
        /*0bc8*/ 	.word	0x00008f60
        /*0bcc*/ 	.word	0x00000002
        /*0bd0*/ 	.word	0x00000170
        /*0bd4*/ 	.short	0x010a
        /*0bd6*/ 	.byte	0xff
	.zero		1


	//   ....[173]....
        /*0bd8*/ 	.word	0x00008fc0
        /*0bdc*/ 	.word	0x00000000
        /*0be0*/ 	.word	0x00000000
        /*0be4*/ 	.short	0x010a
        /*0be6*/ 	.byte	0xff
	.zero		1


	//   ....[174]....
        /*0be8*/ 	.word	0x00009010
        /*0bec*/ 	.word	0x00000008
        /*0bf0*/ 	.word	0x00000190
        /*0bf4*/ 	.short	0x010a
        /*0bf6*/ 	.byte	0xff
	.zero		1


	//   ....[175]....
        /*0bf8*/ 	.word	0x00009060
        /*0bfc*/ 	.word	0x00000000
        /*0c00*/ 	.word	0x00000160
        /*0c04*/ 	.short	0x010a
        /*0c06*/ 	.byte	0xff
	.zero		1


	//   ....[176]....
        /*0c08*/ 	.word	0x000090b0
        /*0c0c*/ 	.word	0x00000011
        /*0c10*/ 	.word	0x000001b0
        /*0c14*/ 	.short	0x010a
        /*0c16*/ 	.byte	0xff
	.zero		1


	//----- nvinfo : EIATTR_NUM_MBARRIERS
	.align		4
.L_47:
        /*0c18*/ 	.byte	0x03, 0x38
        /*0c1a*/ 	.short	0x0042


	//----- nvinfo : EIATTR_EXIT_INSTR_OFFSETS
	.align		4
        /*0c1c*/ 	.byte	0x04, 0x1c
        /*0c1e*/ 	.short	(.L_49 - .L_48)


	//   ....[0]....
.L_48:
        /*0c20*/ 	.word	0x00003540


	//   ....[1]....
        /*0c24*/ 	.word	0x00003a30


	//   ....[2]....
        /*0c28*/ 	.word	0x00003a90


	//   ....[3]....
        /*0c2c*/ 	.word	0x00004910


	//   ....[4]....
        /*0c30*/ 	.word	0x00005870


	//   ....[5]....
        /*0c34*/ 	.word	0x000058b0


	//   ....[6]....
        /*0c38*/ 	.word	0x00008080


	//   ....[7]....
        /*0c3c*/ 	.word	0x00008100


	//   ....[8]....
        /*0c40*/ 	.word	0x00008130


	//   ....[9]....
        /*0c44*/ 	.word	0x00008160


	//----- nvinfo : EIATTR_MAX_THREADS
	.align		4
.L_49:
        /*0c48*/ 	.byte	0x04, 0x05
        /*0c4a*/ 	.short	(.L_51 - .L_50)
.L_50:
        /*0c4c*/ 	.word	0x00000100
        /*0c50*/ 	.word	0x00000001
        /*0c54*/ 	.word	0x00000001


	//----- nvinfo : EIATTR_CRS_STACK_SIZE
	.align		4
.L_51:
        /*0c58*/ 	.byte	0x04, 0x1e
        /*0c5a*/ 	.short	(.L_53 - .L_52)
.L_52:
        /*0c5c*/ 	.word	0x00000000


	//----- nvinfo : EIATTR_CBANK_PARAM_SIZE
	.align		4
.L_53:
        /*0c60*/ 	.byte	0x03, 0x19
        /*0c62*/ 	.short	0x0800


	//----- nvinfo : EIATTR_PARAM_CBANK
	.align		4
        /*0c64*/ 	.byte	0x04, 0x0a
        /*0c66*/ 	.short	(.L_55 - .L_54)
	.align		4
.L_54:
        /*0c68*/ 	.word	index@(.nv.constant0._ZN7cutlass13device_kernelINS_4gemm6kernel13GemmUniversalIN4cute5tupleIJiiiiEEENS1_10collective13CollectiveMmaINS1_35MainloopSm100TmaUmmaWarpSpecializedILi22ELi2ELi4ENS5_IJNS4_1CILi2EEENSA_ILi1EEESC_EEEEENS5_IJNSA_ILi64EEENSA_ILi80EEENSA_ILi32EEEEEENS_6half_tENS5_IJlSC_lEEESJ_SK_NS4_8TiledMMAINS4_8MMA_AtomIJNS4_20SM100_MMA_F16BF16_SSISJ_SJ_fLi64ELi80ELNS4_4UMMA5MajorE0ELSP_0ELNSO_7ScaleInE0ELSQ_0EEEEEENS4_6LayoutINS5_IJSC_SC_SC_EEENS5_IJNSA_ILi0EEESV_SV_EEEEENS5_IJNS4_10UnderscoreESY_SY_EEEEENS4_13SM90_TMA_LOADENS4_14ComposedLayoutINS4_7SwizzleILi2ELi4ELi3EEENS4_18smem_ptr_flag_bitsILi16EEENST_INS5_IJNSA_ILi8EEESH_EEENS5_IJSH_SC_EEEEEEEvNS4_8identityENS4_23SM90_TMA_LOAD_MULTICASTES1B_vS1C_EENS_8epilogue10collective18CollectiveEpilogueINS1F_23Sm100TmaWarpSpecializedILi2ELi1ELi40ELb1ELb0EEEJSI_NS5_IJNST_ISF_SC_EENST_ISG_SC_EEEEESJ_SK_SJ_SK_NS1F_6fusion15FusionCallbacksIS1J_NS1N_17LinearCombinationISJ_fSJ_fLNS_15FloatRoundStyleE2EEESI_S1M_JEEENS4_5SM1004TMEM4LOAD26SM100_TMEM_LOAD_16dp256b2xES11_NS12_INS13_ILi1ELi4ELi3EEES16_NST_INS5_IJS17_NSA_ILi16EEEEEENS5_IJS1Y_SC_EEEEEEENS4_17SM75_U32x4_LDSM_NENS4_14SM90_TMA_STOREES22_NS4_17SM90_U32x4_STSM_NENS4_39AutoVectorizingCopyWithAssumedAlignmentILi128EEEEEEvvEEEEvNT_6ParamsE)
        /*0c6c*/ 	.short	0x0380
        /*0c6e*/ 	.short	0x0800


	//----- nvinfo : EIATTR_SW_WAR
	.align		4
.L_55:
        /*0c70*/ 	.byte	0x04, 0x36
        /*0c72*/ 	.short	(.L_57 - .L_56)
.L_56:
        /*0c74*/ 	.word	0x00000008
.L_57:


//--------------------- .nv.callgraph             --------------------------
	.section	.nv.callgraph,"",@"SHT_CUDA_CALLGRAPH"
	.align	4
	.sectionentsize	8
	.align		4
        /*0000*/ 	.word	0x00000000
	.align		4
        /*0004*/ 	.word	0xffffffff
	.align		4
        /*0008*/ 	.word	index@(_ZN7cutlass13device_kernelINS_4gemm6kernel13GemmUniversalIN4cute5tupleIJiiiiEEENS1_10collective13CollectiveMmaINS1_35MainloopSm100TmaUmmaWarpSpecializedILi22ELi2ELi4ENS5_IJNS4_1CILi2EEENSA_ILi1EEESC_EEEEENS5_IJNSA_ILi64EEENSA_ILi80EEENSA_ILi32EEEEEENS_6half_tENS5_IJlSC_lEEESJ_SK_NS4_8TiledMMAINS4_8MMA_AtomIJNS4_20SM100_MMA_F16BF16_SSISJ_SJ_fLi64ELi80ELNS4_4UMMA5MajorE0ELSP_0ELNSO_7ScaleInE0ELSQ_0EEEEEENS4_6LayoutINS5_IJSC_SC_SC_EEENS5_IJNSA_ILi0EEESV_SV_EEEEENS5_IJNS4_10UnderscoreESY_SY_EEEEENS4_13SM90_TMA_LOADENS4_14ComposedLayoutINS4_7SwizzleILi2ELi4ELi3EEENS4_18smem_ptr_flag_bitsILi16EEENST_INS5_IJNSA_ILi8EEESH_EEENS5_IJSH_SC_EEEEEEEvNS4_8identityENS4_23SM90_TMA_LOAD_MULTICASTES1B_vS1C_EENS_8epilogue10collective18CollectiveEpilogueINS1F_23Sm100TmaWarpSpecializedILi2ELi1ELi40ELb1ELb0EEEJSI_NS5_IJNST_ISF_SC_EENST_ISG_SC_EEEEESJ_SK_SJ_SK_NS1F_6fusion15FusionCallbacksIS1J_NS1N_17LinearCombinationISJ_fSJ_fLNS_15FloatRoundStyleE2EEESI_S1M_JEEENS4_5SM1004TMEM4LOAD26SM100_TMEM_LOAD_16dp256b2xES11_NS12_INS13_ILi1ELi4ELi3EEES16_NST_INS5_IJS17_NSA_ILi16EEEEEENS5_IJS1Y_SC_EEEEEEENS4_17SM75_U32x4_LDSM_NENS4_14SM90_TMA_STOREES22_NS4_17SM90_U32x4_STSM_NENS4_39AutoVectorizingCopyWithAssumedAlignmentILi128EEEEEEvvEEEEvNT_6ParamsE)
	.align		4
        /*000c*/ 	.word	index@(__assertfail)
	.align		4
        /*0010*/ 	.word	0x00000000
	.align		4
        /*0014*/ 	.word	0xfffffffe
	.align		4
        /*0018*/ 	.word	0x00000000
	.align		4
        /*001c*/ 	.word	0xfffffffd
	.align		4
        /*0020*/ 	.word	0x00000000
	.align		4
        /*0024*/ 	.word	0xfffffffc


//--------------------- .nv.constant4             --------------------------
	.section	.nv.constant4,"a",@progbits
	.align	8
	.align		8
.nv.constant4:
        /*0000*/ 	.dword	__assertfail
	.align		8
        /*0008*/ 	.dword	__unnamed_1
	.align		8
        /*0010*/ 	.dword	__unnamed_2
	.align		8
        /*0018*/ 	.dword	_ZN40_INTERNAL_51767d28_4_k_cu_620c194d_102134cuda3std3__45__cpo5beginE
	.align		8
        /*0020*/ 	.dword	_ZN40_INTERNAL_51767d28_4_k_cu_620c194d_102134cuda3std3__45__cpo3endE
	.align		8
        /*0028*/ 	.dword	_ZN40_INTERNAL_51767d28_4_k_cu_620c194d_102134cuda3std3__45__cpo6cbeginE
	.align		8
        /*0030*/ 	.dword	_ZN40_INTERNAL_51767d28_4_k_cu_620c194d_102134cuda3std3__45__cpo4cendE
	.align		8
        /*0038*/ 	.dword	_ZN40_INTERNAL_51767d28_4_k_cu_620c194d_102134cuda3std3__442_GLOBAL__N__51767d28_4_k_cu_620c194d_102136ignoreE
	.align		8
        /*0040*/ 	.dword	_ZN40_INTERNAL_51767d28_4_k_cu_620c194d_102134cuda3std3__419piecewise_constructE
	.align		8
        /*0048*/ 	.dword	_ZN40_INTERNAL_51767d28_4_k_cu_620c194d_102134cuda3std3__48in_placeE
	.align		8
        /*0050*/ 	.dword	_ZN40_INTERNAL_51767d28_4_k_cu_620c194d_102134cuda3std6ranges3__45__cpo4swapE
	.align		8
        /*0058*/ 	.dword	_ZN40_INTERNAL_51767d28_4_k_cu_620c194d_102134cuda3std6ranges3__45__cpo9iter_moveE
	.align		8
        /*0060*/ 	.dword	_ZN40_INTERNAL_51767d28_4_k_cu_620c194d_102134cute7productE
	.align		8
        /*0068*/ 	.dword	_ZN40_INTERNAL_51767d28_4_k_cu_620c194d_102134cute1_E
	.align		8
        /*0070*/ 	.dword	$str$25
	.align		8
        /*0078*/ 	.dword	$str$26
	.align		8
        /*0080*/ 	.dword	$str$27
	.align		8
        /*0088*/ 	.dword	$str$28


//--------------------- .text._ZN7cutlass13device_kernelINS_4gemm6kernel13GemmUniversalIN4cute5tupleIJiiiiEEENS1_10collective13CollectiveMmaINS1_35MainloopSm100TmaUmmaWarpSpecializedILi22ELi2ELi4ENS5_IJNS4_1CILi2EEENSA_ILi1EEESC_EEEEENS5_IJNSA_ILi64EEENSA_ILi80EEENSA_ILi32EEEEEENS_6half_tENS5_IJlSC_lEEESJ_SK_NS4_8TiledMMAINS4_8MMA_AtomIJNS4_20SM100_MMA_F16BF16_SSISJ_SJ_fLi64ELi80ELNS4_4UMMA5MajorE0ELSP_0ELNSO_7ScaleInE0ELSQ_0EEEEEENS4_6LayoutINS5_IJSC_SC_SC_EEENS5_IJNSA_ILi0EEESV_SV_EEEEENS5_IJNS4_10UnderscoreESY_SY_EEEEENS4_13SM90_TMA_LOADENS4_14ComposedLayoutINS4_7SwizzleILi2ELi4ELi3EEENS4_18smem_ptr_flag_bitsILi16EEENST_INS5_IJNSA_ILi8EEESH_EEENS5_IJSH_SC_EEEEEEEvNS4_8identityENS4_23SM90_TMA_LOAD_MULTICASTES1B_vS1C_EENS_8epilogue10collective18CollectiveEpilogueINS1F_23Sm100TmaWarpSpecializedILi2ELi1ELi40ELb1ELb0EEEJSI_NS5_IJNST_ISF_SC_EENST_ISG_SC_EEEEESJ_SK_SJ_SK_NS1F_6fusion15FusionCallbacksIS1J_NS1N_17LinearCombinationISJ_fSJ_fLNS_15FloatRoundStyleE2EEESI_S1M_JEEENS4_5SM1004TMEM4LOAD26SM100_TMEM_LOAD_16dp256b2xES11_NS12_INS13_ILi1ELi4ELi3EEES16_NST_INS5_IJS17_NSA_ILi16EEEEEENS5_IJS1Y_SC_EEEEEEENS4_17SM75_U32x4_LDSM_NENS4_14SM90_TMA_STOREES22_NS4_17SM90_U32x4_STSM_NENS4_39AutoVectorizingCopyWithAssumedAlignmentILi128EEEEEEvvEEEEvNT_6ParamsE --------------------------
	.section	.text._ZN7cutlass13device_kernelINS_4gemm6kernel13GemmUniversalIN4cute5tupleIJiiiiEEENS1_10collective13CollectiveMmaINS1_35MainloopSm100TmaUmmaWarpSpecializedILi22ELi2ELi4ENS5_IJNS4_1CILi2EEENSA_ILi1EEESC_EEEEENS5_IJNSA_ILi64EEENSA_ILi80EEENSA_ILi32EEEEEENS_6half_tENS5_IJlSC_lEEESJ_SK_NS4_8TiledMMAINS4_8MMA_AtomIJNS4_20SM100_MMA_F16BF16_SSISJ_SJ_fLi64ELi80ELNS4_4UMMA5MajorE0ELSP_0ELNSO_7ScaleInE0ELSQ_0EEEEEENS4_6LayoutINS5_IJSC_SC_SC_EEENS5_IJNSA_ILi0EEESV_SV_EEEEENS5_IJNS4_10UnderscoreESY_SY_EEEEENS4_13SM90_TMA_LOADENS4_14ComposedLayoutINS4_7SwizzleILi2ELi4ELi3EEENS4_18smem_ptr_flag_bitsILi16EEENST_INS5_IJNSA_ILi8EEESH_EEENS5_IJSH_SC_EEEEEEEvNS4_8identityENS4_23SM90_TMA_LOAD_MULTICASTES1B_vS1C_EENS_8epilogue10collective18CollectiveEpilogueINS1F_23Sm100TmaWarpSpecializedILi2ELi1ELi40ELb1ELb0EEEJSI_NS5_IJNST_ISF_SC_EENST_ISG_SC_EEEEESJ_SK_SJ_SK_NS1F_6fusion15FusionCallbacksIS1J_NS1N_17LinearCombinationISJ_fSJ_fLNS_15FloatRoundStyleE2EEESI_S1M_JEEENS4_5SM1004TMEM4LOAD26SM100_TMEM_LOAD_16dp256b2xES11_NS12_INS13_ILi1ELi4ELi3EEES16_NST_INS5_IJS17_NSA_ILi16EEEEEENS5_IJS1Y_SC_EEEEEEENS4_17SM75_U32x4_LDSM_NENS4_14SM90_TMA_STOREES22_NS4_17SM90_U32x4_STSM_NENS4_39AutoVectorizingCopyWithAssumedAlignmentILi128EEEEEEvvEEEEvNT_6ParamsE,"ax",@progbits
	.align	128
.text._ZN7cutlass13device_kernelINS_4gemm6kernel13GemmUniversalIN4cute5tupleIJiiiiEEENS1_10collective13CollectiveMmaINS1_35MainloopSm100TmaUmmaWarpSpecializedILi22ELi2ELi4ENS5_IJNS4_1CILi2EEENSA_ILi1EEESC_EEEEENS5_IJNSA_ILi64EEENSA_ILi80EEENSA_ILi32EEEEEENS_6half_tENS5_IJlSC_lEEESJ_SK_NS4_8TiledMMAINS4_8MMA_AtomIJNS4_20SM100_MMA_F16BF16_SSISJ_SJ_fLi64ELi80ELNS4_4UMMA5MajorE0ELSP_0ELNSO_7ScaleInE0ELSQ_0EEEEEENS4_6LayoutINS5_IJSC_SC_SC_EEENS5_IJNSA_ILi0EEESV_SV_EEEEENS5_IJNS4_10UnderscoreESY_SY_EEEEENS4_13SM90_TMA_LOADENS4_14ComposedLayoutINS4_7SwizzleILi2ELi4ELi3EEENS4_18smem_ptr_flag_bitsILi16EEENST_INS5_IJNSA_ILi8EEESH_EEENS5_IJSH_SC_EEEEEEEvNS4_8identityENS4_23SM90_TMA_LOAD_MULTICASTES1B_vS1C_EENS_8epilogue10collective18CollectiveEpilogueINS1F_23Sm100TmaWarpSpecializedILi2ELi1ELi40ELb1ELb0EEEJSI_NS5_IJNST_ISF_SC_EENST_ISG_SC_EEEEESJ_SK_SJ_SK_NS1F_6fusion15FusionCallbacksIS1J_NS1N_17LinearCombinationISJ_fSJ_fLNS_15FloatRoundStyleE2EEESI_S1M_JEEENS4_5SM1004TMEM4LOAD26SM100_TMEM_LOAD_16dp256b2xES11_NS12_INS13_ILi1ELi4ELi3EEES16_NST_INS5_IJS17_NSA_ILi16EEEEEENS5_IJS1Y_SC_EEEEEEENS4_17SM75_U32x4_LDSM_NENS4_14SM90_TMA_STOREES22_NS4_17SM90_U32x4_STSM_NENS4_39AutoVectorizingCopyWithAssumedAlignmentILi128EEEEEEvvEEEEvNT_6ParamsE:
        .type           _ZN7cutlass13device_kernelINS_4gemm6kernel13GemmUniversalIN4cute5tupleIJiiiiEEENS1_10collective13CollectiveMmaINS1_35MainloopSm100TmaUmmaWarpSpecializedILi22ELi2ELi4ENS5_IJNS4_1CILi2EEENSA_ILi1EEESC_EEEEENS5_IJNSA_ILi64EEENSA_ILi80EEENSA_ILi32EEEEEENS_6half_tENS5_IJlSC_lEEESJ_SK_NS4_8TiledMMAINS4_8MMA_AtomIJNS4_20SM100_MMA_F16BF16_SSISJ_SJ_fLi64ELi80ELNS4_4UMMA5MajorE0ELSP_0ELNSO_7ScaleInE0ELSQ_0EEEEEENS4_6LayoutINS5_IJSC_SC_SC_EEENS5_IJNSA_ILi0EEESV_SV_EEEEENS5_IJNS4_10UnderscoreESY_SY_EEEEENS4_13SM90_TMA_LOADENS4_14ComposedLayoutINS4_7SwizzleILi2ELi4ELi3EEENS4_18smem_ptr_flag_bitsILi16EEENST_INS5_IJNSA_ILi8EEESH_EEENS5_IJSH_SC_EEEEEEEvNS4_8identityENS4_23SM90_TMA_LOAD_MULTICASTES1B_vS1C_EENS_8epilogue10collective18CollectiveEpilogueINS1F_23Sm100TmaWarpSpecializedILi2ELi1ELi40ELb1ELb0EEEJSI_NS5_IJNST_ISF_SC_EENST_ISG_SC_EEEEESJ_SK_SJ_SK_NS1F_6fusion15FusionCallbacksIS1J_NS1N_17LinearCombinationISJ_fSJ_fLNS_15FloatRoundStyleE2EEESI_S1M_JEEENS4_5SM1004TMEM4LOAD26SM100_TMEM_LOAD_16dp256b2xES11_NS12_INS13_ILi1ELi4ELi3EEES16_NST_INS5_IJS17_NSA_ILi16EEEEEENS5_IJS1Y_SC_EEEEEEENS4_17SM75_U32x4_LDSM_NENS4_14SM90_TMA_STOREES22_NS4_17SM90_U32x4_STSM_NENS4_39AutoVectorizingCopyWithAssumedAlignmentILi128EEEEEEvvEEEEvNT_6ParamsE,@function
        .size           _ZN7cutlass13device_kernelINS_4gemm6kernel13GemmUniversalIN4cute5tupleIJiiiiEEENS1_10collective13CollectiveMmaINS1_35MainloopSm100TmaUmmaWarpSpecializedILi22ELi2ELi4ENS5_IJNS4_1CILi2EEENSA_ILi1EEESC_EEEEENS5_IJNSA_ILi64EEENSA_ILi80EEENSA_ILi32EEEEEENS_6half_tENS5_IJlSC_lEEESJ_SK_NS4_8TiledMMAINS4_8MMA_AtomIJNS4_20SM100_MMA_F16BF16_SSISJ_SJ_fLi64ELi80ELNS4_4UMMA5MajorE0ELSP_0ELNSO_7ScaleInE0ELSQ_0EEEEEENS4_6LayoutINS5_IJSC_SC_SC_EEENS5_IJNSA_ILi0EEESV_SV_EEEEENS5_IJNS4_10UnderscoreESY_SY_EEEEENS4_13SM90_TMA_LOADENS4_14ComposedLayoutINS4_7SwizzleILi2ELi4ELi3EEENS4_18smem_ptr_flag_bitsILi16EEENST_INS5_IJNSA_ILi8EEESH_EEENS5_IJSH_SC_EEEEEEEvNS4_8identityENS4_23SM90_TMA_LOAD_MULTICASTES1B_vS1C_EENS_8epilogue10collective18CollectiveEpilogueINS1F_23Sm100TmaWarpSpecializedILi2ELi1ELi40ELb1ELb0EEEJSI_NS5_IJNST_ISF_SC_EENST_ISG_SC_EEEEESJ_SK_SJ_SK_NS1F_6fusion15FusionCallbacksIS1J_NS1N_17LinearCombinationISJ_fSJ_fLNS_15FloatRoundStyleE2EEESI_S1M_JEEENS4_5SM1004TMEM4LOAD26SM100_TMEM_LOAD_16dp256b2xES11_NS12_INS13_ILi1ELi4ELi3EEES16_NST_INS5_IJS17_NSA_ILi16EEEEEENS5_IJS1Y_SC_EEEEEEENS4_17SM75_U32x4_LDSM_NENS4_14SM90_TMA_STOREES22_NS4_17SM90_U32x4_STSM_NENS4_39AutoVectorizingCopyWithAssumedAlignmentILi128EEEEEEvvEEEEvNT_6ParamsE,(.L_x_203 - _ZN7cutlass13device_kernelINS_4gemm6kernel13GemmUniversalIN4cute5tupleIJiiiiEEENS1_10collective13CollectiveMmaINS1_35MainloopSm100TmaUmmaWarpSpecializedILi22ELi2ELi4ENS5_IJNS4_1CILi2EEENSA_ILi1EEESC_EEEEENS5_IJNSA_ILi64EEENSA_ILi80EEENSA_ILi32EEEEEENS_6half_tENS5_IJlSC_lEEESJ_SK_NS4_8TiledMMAINS4_8MMA_AtomIJNS4_20SM100_MMA_F16BF16_SSISJ_SJ_fLi64ELi80ELNS4_4UMMA5MajorE0ELSP_0ELNSO_7ScaleInE0ELSQ_0EEEEEENS4_6LayoutINS5_IJSC_SC_SC_EEENS5_IJNSA_ILi0EEESV_SV_EEEEENS5_IJNS4_10UnderscoreESY_SY_EEEEENS4_13SM90_TMA_LOADENS4_14ComposedLayoutINS4_7SwizzleILi2ELi4ELi3EEENS4_18smem_ptr_flag_bitsILi16EEENST_INS5_IJNSA_ILi8EEESH_EEENS5_IJSH_SC_EEEEEEEvNS4_8identityENS4_23SM90_TMA_LOAD_MULTICASTES1B_vS1C_EENS_8epilogue10collective18CollectiveEpilogueINS1F_23Sm100TmaWarpSpecializedILi2ELi1ELi40ELb1ELb0EEEJSI_NS5_IJNST_ISF_SC_EENST_ISG_SC_EEEEESJ_SK_SJ_SK_NS1F_6fusion15FusionCallbacksIS1J_NS1N_17LinearCombinationISJ_fSJ_fLNS_15FloatRoundStyleE2EEESI_S1M_JEEENS4_5SM1004TMEM4LOAD26SM100_TMEM_LOAD_16dp256b2xES11_NS12_INS13_ILi1ELi4ELi3EEES16_NST_INS5_IJS17_NSA_ILi16EEEEEENS5_IJS1Y_SC_EEEEEEENS4_17SM75_U32x4_LDSM_NENS4_14SM90_TMA_STOREES22_NS4_17SM90_U32x4_STSM_NENS4_39AutoVectorizingCopyWithAssumedAlignmentILi128EEEEEEvvEEEEvNT_6ParamsE)
        .other          _ZN7cutlass13device_kernelINS_4gemm6kernel13GemmUniversalIN4cute5tupleIJiiiiEEENS1_10collective13CollectiveMmaINS1_35MainloopSm100TmaUmmaWarpSpecializedILi22ELi2ELi4ENS5_IJNS4_1CILi2EEENSA_ILi1EEESC_EEEEENS5_IJNSA_ILi64EEENSA_ILi80EEENSA_ILi32EEEEEENS_6half_tENS5_IJlSC_lEEESJ_SK_NS4_8TiledMMAINS4_8MMA_AtomIJNS4_20SM100_MMA_F16BF16_SSISJ_SJ_fLi64ELi80ELNS4_4UMMA5MajorE0ELSP_0ELNSO_7ScaleInE0ELSQ_0EEEEEENS4_6LayoutINS5_IJSC_SC_SC_EEENS5_IJNSA_ILi0EEESV_SV_EEEEENS5_IJNS4_10UnderscoreESY_SY_EEEEENS4_13SM90_TMA_LOADENS4_14ComposedLayoutINS4_7SwizzleILi2ELi4ELi3EEENS4_18smem_ptr_flag_bitsILi16EEENST_INS5_IJNSA_ILi8EEESH_EEENS5_IJSH_SC_EEEEEEEvNS4_8identityENS4_23SM90_TMA_LOAD_MULTICASTES1B_vS1C_EENS_8epilogue10collective18CollectiveEpilogueINS1F_23Sm100TmaWarpSpecializedILi2ELi1ELi40ELb1ELb0EEEJSI_NS5_IJNST_ISF_SC_EENST_ISG_SC_EEEEESJ_SK_SJ_SK_NS1F_6fusion15FusionCallbacksIS1J_NS1N_17LinearCombinationISJ_fSJ_fLNS_15FloatRoundStyleE2EEESI_S1M_JEEENS4_5SM1004TMEM4LOAD26SM100_TMEM_LOAD_16dp256b2xES11_NS12_INS13_ILi1ELi4ELi3EEES16_NST_INS5_IJS17_NSA_ILi16EEEEEENS5_IJS1Y_SC_EEEEEEENS4_17SM75_U32x4_LDSM_NENS4_14SM90_TMA_STOREES22_NS4_17SM90_U32x4_STSM_NENS4_39AutoVectorizingCopyWithAssumedAlignmentILi128EEEEEEvvEEEEvNT_6ParamsE,@"STO_CUDA_ENTRY STV_DEFAULT"
_ZN7cutlass13device_kernelINS_4gemm6kernel13GemmUniversalIN4cute5tupleIJiiiiEEENS1_10collective13CollectiveMmaINS1_35MainloopSm100TmaUmmaWarpSpecializedILi22ELi2ELi4ENS5_IJNS4_1CILi2EEENSA_ILi1EEESC_EEEEENS5_IJNSA_ILi64EEENSA_ILi80EEENSA_ILi32EEEEEENS_6half_tENS5_IJlSC_lEEESJ_SK_NS4_8TiledMMAINS4_8MMA_AtomIJNS4_20SM100_MMA_F16BF16_SSISJ_SJ_fLi64ELi80ELNS4_4UMMA5MajorE0ELSP_0ELNSO_7ScaleInE0ELSQ_0EEEEEENS4_6LayoutINS5_IJSC_SC_SC_EEENS5_IJNSA_ILi0EEESV_SV_EEEEENS5_IJNS4_10UnderscoreESY_SY_EEEEENS4_13SM90_TMA_LOADENS4_14ComposedLayoutINS4_7SwizzleILi2ELi4ELi3EEENS4_18smem_ptr_flag_bitsILi16EEENST_INS5_IJNSA_ILi8EEESH_EEENS5_IJSH_SC_EEEEEEEvNS4_8identityENS4_23SM90_TMA_LOAD_MULTICASTES1B_vS1C_EENS_8epilogue10collective18CollectiveEpilogueINS1F_23Sm100TmaWarpSpecializedILi2ELi1ELi40ELb1ELb0EEEJSI_NS5_IJNST_ISF_SC_EENST_ISG_SC_EEEEESJ_SK_SJ_SK_NS1F_6fusion15FusionCallbacksIS1J_NS1N_17LinearCombinationISJ_fSJ_fLNS_15FloatRoundStyleE2EEESI_S1M_JEEENS4_5SM1004TMEM4LOAD26SM100_TMEM_LOAD_16dp256b2xES11_NS12_INS13_ILi1ELi4ELi3EEES16_NST_INS5_IJS17_NSA_ILi16EEEEEENS5_IJS1Y_SC_EEEEEEENS4_17SM75_U32x4_LDSM_NENS4_14SM90_TMA_STOREES22_NS4_17SM90_U32x4_STSM_NENS4_39AutoVectorizingCopyWithAssumedAlignmentILi128EEEEEEvvEEEEvNT_6ParamsE:
[----:B------:R-:W1:Y:S01]  /*0000*/  LDC R1, c[0x0][0x37c] ;  /* 0x0000df00ff017b82 */ /* 0x000e620000000800 */
[----:B------:R-:W2:Y:S01]  /*0010*/  S2R R104, SR_TID.X ;  /* 0x0000000000687919 */ /* 0x000ea20000002100 */
[----:B------:R-:W3:Y:S01]  /*0020*/  LDCU.64 UR8, c[0x0][0x890] ;  /* 0x00011200ff0877ac */ /* 0x000ee20008000a00 */
[----:B------:R-:W-:Y:S02]  /*0030*/  PRMT R97, RZ, 0x7610, R97 ;  /* 0x00007610ff617816 */ /* 0x000fe40000000061 */
[----:B------:R-:W-:Y:S01]  /*0040*/  ELECT P3, URZ, PT ;  /* 0x0000000000ff782f */ /* 0x000fe20003860000 */
[----:B---3--:R-:W-:-:S04]  /*0050*/  UISETP.NE.U32.AND UP0, UPT, UR8, URZ, UPT ;  /* 0x000000ff0800728c */ /* 0x008fc8000bf05070 */
[----:B------:R-:W-:Y:S01]  /*0060*/  UISETP.NE.AND.EX UP0, UPT, UR9, URZ, UPT, UP0 ;  /* 0x000000ff0900728c */ /* 0x000fe2000bf05300 */
[----:B--2---:R-:W-:-:S05]  /*0070*/  SHF.R.U32.HI R98, RZ, 0x5, R104 ;  /* 0x00000005ff627819 */ /* 0x004fca0000011668 */
[----:B------:R-:W2:Y:S02]  /*0080*/  SHFL.IDX PT, R0, R98, RZ, 0x1f ;  /* 0x00001fff62007589 */ /* 0x000ea400000e0000 */
[----:B--2---:R-:W-:Y:S01]  /*0090*/  R2UR UR20, R0 ;  /* 0x00000000001472ca */ /* 0x004fe200000e0000 */
[----:B-1----:R-:W-:-:S14]  /*00a0*/  BRA.U UP0, `(.L_x_0) ;  /* 0x0000000100307547 */ /* 0x002fdc000b800000 */
[----:B------:R-:W1:Y:S02]  /*00b0*/  LDCU.64 UR4, c[0x0][0x888] ;  /* 0x00011100ff0477ac */ /* 0x000e640008000a00 */
[----:B-1----:R-:W-:-:S04]  /*00c0*/  UISETP.NE.U32.AND UP0, UPT, UR4, URZ, UPT ;  /* 0x000000ff0400728c */ /* 0x002fc8000bf05070 */
[----:B------:R-:W-:-:S09]  /*00d0*/  UISETP.NE.AND.EX UP0, UPT, UR5, URZ, UPT, UP0 ;  /* 0x000000ff0500728c */ /* 0x000fd2000bf05300 */
[----:B------:R-:W-:Y:S05]  /*00e0*/  BRA.U !UP0, `(.L_x_1) ;  /* 0x0000000108147547 */ /* 0x000fea000b800000 */
[----:B------:R-:W1:Y:S01]  /*00f0*/  LDC.64 R58, c[0x0][0x888] ;  /* 0x00022200ff3a7b82 */ /* 0x000e620000000a00 */
[----:B------:R-:W1:Y:S02]  /*0100*/  LDCU.64 UR4, c[0x0][0x358] ;  /* 0x00006b00ff0477ac */ /* 0x000e640008000a00 */
[----:B-1----:R1:W5:Y:S01]  /*0110*/  LDG.E R58, desc[UR4][R58.64] ;  /* 0x000000043a3a7981 */ /* 0x002362000c1e1900 */
[----:B------:R-:W-:Y:S01]  /*0120*/  HFMA2 R97, -RZ, RZ, 0, 5.9604644775390625e-08 ;  /* 0x00000001ff617431 */ /* 0x000fe200000001ff */
[----:B------:R-:W-:Y:S05]  /*0130*/  BRA `(.L_x_0) ;  /* 0x00000000000c7947 */ /* 0x000fea0003800000 */
.L_x_1:
[----:B------:R-:W1:Y:S01]  /*0140*/  LDCU UR4, c[0x0][0x880] ;  /* 0x00011000ff0477ac */ /* 0x000e620008000800 */
[----:B------:R-:W-:Y:S01]  /*0150*/  HFMA2 R97, -RZ, RZ, 0, 5.9604644775390625e-08 ;  /* 0x00000001ff617431 */ /* 0x000fe200000001ff */
[----:B-1----:R-:W-:-:S07]  /*0160*/  MOV R58, UR4 ;  /* 0x00000004003a7c02 */ /* 0x002fce0008000f00 */
.L_x_0:
[----:B------:R-:W2:Y:S02]  /*0170*/  LDCU.64 UR4, c[0x0][0x8b0] ;  /* 0x00011600ff0477ac */ /* 0x000ea40008000a00 */
[----:B--2---:R-:W-:-:S04]  /*0180*/  UISETP.NE.U32.AND UP0, UPT, UR4, URZ, UPT ;  /* 0x000000ff0400728c */ /* 0x004fc8000bf05070 */
[----:B------:R-:W-:-:S09]  /*0190*/  UISETP.NE.AND.EX UP0, UPT, UR5, URZ, UPT, UP0 ;  /* 0x000000ff0500728c */ /* 0x000fd2000bf05300 */
[----:B------:R-:W-:Y:S05]  /*01a0*/  BRA.U UP0, `(.L_x_2) ;  /* 0x0000000100287547 */ /* 0x000fea000b800000 */
[----:B------:R-:W2:Y:S02]  /*01b0*/  LDCU.64 UR4, c[0x0][0x8a8] ;  /* 0x00011500ff0477ac */ /* 0x000ea40008000a00 */
[----:B--2---:R-:W-:-:S04]  /*01c0*/  UISETP.NE.U32.AND UP0, UPT, UR4, URZ, UPT ;  /* 0x000000ff0400728c */ /* 0x004fc8000bf05070 */
[----:B------:R-:W-:-:S09]  /*01d0*/  UISETP.NE.AND.EX UP0, UPT, UR5, URZ, UPT, UP0 ;  /* 0x000000ff0500728c */ /* 0x000fd2000bf05300 */
[----:B------:R-:W-:Y:S05]  /*01e0*/  BRA.U !UP0, `(.L_x_3) ;  /* 0x0000000108107547 */ /* 0x000fea000b800000 */
[----:B------:R-:W2:Y:S01]  /*01f0*/  LDC.64 R2, c[0x0][0x8a8] ;  /* 0x00022a00ff027b82 */ /* 0x000ea20000000a00 */
[----:B------:R-:W2:Y:S02]  /*0200*/  LDCU.64 UR4, c[0x0][0x358] ;  /* 0x00006b00ff0477ac */ /* 0x000ea40008000a00 */
[----:B--2---:R2:W5:Y:S01]  /*0210*/  LDG.E R57, desc[UR4][R2.64] ;  /* 0x0000000402397981 */ /* 0x004562000c1e1900 */
[----:B------:R-:W-:Y:S05]  /*0220*/  BRA `(.L_x_2) ;  /* 0x0000000000087947 */ /* 0x000fea0003800000 */
.L_x_3:
[----:B------:R-:W2:Y:S02]  /*0230*/  LDCU UR4, c[0x0][0x8a0] ;  /* 0x00011400ff0477ac */ /* 0x000ea40008000800 */
[----:B--2---:R-:W-:Y:S02]  /*0240*/  MOV R57, UR4 ;  /* 0x0000000400397c02 */ /* 0x004fe40008000f00 */
.L_x_2:
[----:B------:R-:W-:Y:S01]  /*0250*/  IMAD.U32 R0, RZ, RZ, UR20 ;  /* 0x00000014ff007e24 */ /* 0x000fe2000f8e00ff */
[----:B------:R-:W-:Y:S04]  /*0260*/  BSSY.RECONVERGENT B0, `(.L_x_4) ;  /* 0x000000c000007945 */ /* 0x000fe80003800200 */
[C---:B------:R-:W-:Y:S02]  /*0270*/  ISETP.NE.OR P1, PT, R0.reuse, 0x1, !P3 ;  /* 0x000000010000780c */ /* 0x040fe40005f25670 */
[----:B------:R-:W-:-:S11]  /*0280*/  ISETP.NE.OR P0, PT, R0, 0x3, !P3 ;  /* 0x000000030000780c */ /* 0x000fd60005f05670 */
[----:B------:R-:W-:Y:S05]  /*0290*/  @P1 BRA `(.L_x_5) ;  /* 0x0000000000201947 */ /* 0x000fea0003800000 */
[----:B------:R-:W3:Y:S02]  /*02a0*/  LDCU.64 UR4, c[0x0][0x348] ;  /* 0x00006900ff0477ac */ /* 0x000ee40008000a00 */
[----:B---3--:R-:W-:Y:S02]  /*02b0*/  UIADD3 UR6, UP1, UPT, UR4, 0x80, URZ ;  /* 0x0000008004067890 */ /* 0x008fe4000ff3e0ff */
[----:B------:R-:W-:Y:S02]  /*02c0*/  UIADD3 UR4, UP0, UPT, UR4, 0x180, URZ ;  /* 0x0000018004047890 */ /* 0x000fe4000ff1e0ff */
[----:B------:R-:W-:Y:S02]  /*02d0*/  UIADD3.X UR7, UPT, UPT, URZ, UR5, URZ, UP1, !UPT ;  /* 0x00000005ff077290 */ /* 0x000fe40008ffe4ff */
[----:B------:R-:W-:-:S07]  /*02e0*/  UIADD3.X UR5, UPT, UPT, URZ, UR5, URZ, UP0, !UPT ;  /* 0x00000005ff057290 */ /* 0x000fce00087fe4ff */
[----:B------:R3:W-:Y:S02]  /*02f0*/  UTMACCTL.PF [UR6] ;  /* 0x00000000060079b9 */ /* 0x0007e40008040000 */
[----:B------:R3:W-:Y:S02]  /*0300*/  UTMACCTL.PF [UR4] ;  /* 0x00000000040079b9 */ /* 0x0007e40008040000 */
[----:B---3--:R-:W-:Y:S01]  /*0310*/  NOP ;  /* 0x0000000000007918 */ /* 0x008fe20000000000 */
.L_x_5:
[----:B------:R-:W-:Y:S05]  /*0320*/  BSYNC.RECONVERGENT B0 ;  /* 0x0000000000007941 */ /* 0x000fea0003800200 */
.L_x_4:
[----:B------:R-:W-:Y:S04]  /*0330*/  BSSY.RECONVERGENT B0, `(.L_x_6) ;  /* 0x000000a000007945 */ /* 0x000fe80003800200 */
        /* <DEDUP_REMOVED lines=9> */
.L_x_7:
[----:B------:R-:W-:Y:S05]  /*03d0*/  BSYNC.RECONVERGENT B0 ;  /* 0x0000000000007941 */ /* 0x000fea0003800200 */
.L_x_6:
[----:B------:R-:W3:Y:S01]  /*03e0*/  LDCU.64 UR4, c[0x0][0x888] ;  /* 0x00011100ff0477ac */ /* 0x000ee20008000a00 */
[----:B------:R-:W-:Y:S02]  /*03f0*/  UISETP.EQ.U32.AND UP1, UPT, UR8, URZ, UPT ;  /* 0x000000ff0800728c */ /* 0x000fe4000bf22070 */
[----:B------:R-:W-:Y:S02]  /*0400*/  UPLOP3.LUT UP2, UPT, UPT, UPT, UPT, 0x80, 0x8 ;  /* 0x000000000008789c */ /* 0x000fe40003f4f070 */
[----:B---3--:R-:W-:-:S04]  /*0410*/  UISETP.NE.U32.AND UP0, UPT, UR4, URZ, UPT ;  /* 0x000000ff0400728c */ /* 0x008fc8000bf05070 */
[----:B------:R-:W-:-:S04]  /*0420*/  UISETP.NE.AND.EX UP3, UPT, UR5, URZ, UPT, UP0 ;  /* 0x000000ff0500728c */ /* 0x000fc8000bf65300 */
[----:B------:R-:W-:-:S04]  /*0430*/  UISETP.EQ.OR.EX UP4, UPT, UR9, URZ, !UP3, UP1 ;  /* 0x000000ff0900728c */ /* 0x000fc8000df82710 */
[----:B------:R-:W-:-:S05]  /*0440*/  UP2UR UR63, UPR, URZ, 0x10 ;  /* 0x00000010ff3f7883 */ /* 0x000fca0008000000 */
[----:B------:R-:W-:Y:S07]  /*0450*/  BRA.U !UP4, `(.L_x_8) ;  /* 0x000000010c207547 */ /* 0x000fee000b800000 */
[----:B------:R-:W-:Y:S01]  /*0460*/  UISETP.NE.U32.AND UP1, UPT, UR8, URZ, UPT ;  /* 0x000000ff0800728c */ /* 0x000fe2000bf25070 */
[----:B-----5:R-:W-:Y:S01]  /*0470*/  FSETP.NEU.AND P0, PT, R58, RZ, PT ;  /* 0x000000ff3a00720b */ /* 0x020fe20003f0d000 */
[----:B------:R-:W-:Y:S02]  /*0480*/  USEL UR4, URZ, 0xffffffff, UP3 ;  /* 0xffffffffff047887 */ /* 0x000fe40009800000 */
[----:B------:R-:W-:-:S10]  /*0490*/  UISETP.NE.AND.EX UP1, UPT, UR9, URZ, UPT, UP1 ;  /* 0x000000ff0900728c */ /* 0x000fd4000bf25310 */
[----:B------:R-:W-:Y:S01]  /*04a0*/  VOTEU.ANY UP0, P0 ;  /* 0x0000000000ff7886 */ /* 0x000fe20000000100 */
[----:B------:R-:W-:-:S04]  /*04b0*/  @!UP1 USEL UR4, URZ, 0xffffffff, UP0 ;  /* 0xffffffffff049887 */ /* 0x000fc80008000000 */
[----:B------:R-:W-:-:S04]  /*04c0*/  ULOP3.LUT UR4, UR4, 0x1, URZ, 0xc0, !UPT ;  /* 0x0000000104047892 */ /* 0x000fc8000f8ec0ff */
[----:B------:R-:W-:-:S11]  /*04d0*/  UISETP.NE.U32.AND UP2, UPT, UR4, 0x1, UPT ;  /* 0x000000010400788c */ /* 0x000fd6000bf45070 */
.L_x_8:
[----:B--2---:R-:W2:Y:S02]  /*04e0*/  SHFL.IDX PT, R2, R98, RZ, 0x1f ;  /* 0x00001fff62027589 */ /* 0x004ea400000e0000 */
[----:B--2---:R-:W-:-:S13]  /*04f0*/  ISETP.NE.AND P0, PT, R2, RZ, PT ;  /* 0x000000ff0200720c */ /* 0x004fda0003f05270 */
[----:B------:R-:W-:Y:S05]  /*0500*/  @P0 BRA `(.L_x_9) ;  /* 0x0000000000f40947 */ /* 0x000fea0003800000 */
[----:B------:R-:W-:Y:S01]  /*0510*/  ELECT P0, URZ, PT ;  /* 0x0000000000ff782f */ /* 0x000fe20003800000 */
[----:B------:R-:W-:-:S12]  /*0520*/  BSSY.RECONVERGENT B0, `(.L_x_9) ;  /* 0x000003b000007945 */ /* 0x000fd80003800200 */
[----:B------:R-:W-:Y:S05]  /*0530*/  @!P0 BRA `(.L_x_10) ;  /* 0x0000000000e48947 */ /* 0x000fea0003800000 */
[----:B------:R-:W2:Y:S01]  /*0540*/  S2UR UR4, SR_CgaCtaId ;  /* 0x00000000000479c3 */ /* 0x000ea20000008800 */
[----:B------:R-:W-:Y:S01]  /*0550*/  UMOV UR5, 0x400 ;  /* 0x0000040000057882 */ /* 0x000fe20000000000 */
[----:B------:R-:W-:Y:S01]  /*0560*/  UMOV UR8, 0x1 ;  /* 0x0000000100087882 */ /* 0x000fe20000000000 */
[----:B------:R-:W-:Y:S01]  /*0570*/  UMOV UR6, 0x2 ;  /* 0x0000000200067882 */ /* 0x000fe20000000000 */
[----:B------:R-:W-:-:S04]  /*0580*/  UIADD3 UR8, UPT, UPT, -UR8, 0x100000, URZ ;  /* 0x0010000008087890 */ /* 0x000fc8000fffe1ff */
[----:B------:R-:W-:Y:S02]  /*0590*/  USHF.L.U32 UR9, UR8, 0xb, URZ ;  /* 0x0000000b08097899 */ /* 0x000fe400080006ff */
[----:B------:R-:W-:Y:S02]  /*05a0*/  USHF.L.U32 UR8, UR8, 0x1, URZ ;  /* 0x0000000108087899 */ /* 0x000fe400080006ff */
[----:B------:R-:W-:-:S04]  /*05b0*/  UIADD3 UR6, UPT, UPT, -UR6, 0x100000, URZ ;  /* 0x0010000006067890 */ /* 0x000fc8000fffe1ff */
[----:B------:R-:W-:Y:S02]  /*05c0*/  USHF.L.U32 UR7, UR6, 0xb, URZ ;  /* 0x0000000b06077899 */ /* 0x000fe400080006ff */
[----:B------:R-:W-:Y:S02]  /*05d0*/  USHF.L.U32 UR6, UR6, 0x1, URZ ;  /* 0x0000000106067899 */ /* 0x000fe400080006ff */
[----:B--2---:R-:W-:Y:S01]  /*05e0*/  ULEA UR4, UR4, UR5, 0x18 ;  /* 0x0000000504047291 */ /* 0x004fe2000f8ec0ff */
[----:B------:R-:W2:Y:S11]  /*05f0*/  FENCE.VIEW.ASYNC.S ;  /* 0x00000000000073c6 */ /* 0x000eb60000000000 */
[----:B--2---:R2:W3:Y:S01]  /*0600*/  SYNCS.EXCH.64 URZ, [UR4], UR8 ;  /* 0x0000000804ff75b2 */ /* 0x0044e20008000100 */
[----:B------:R2:W4:Y:S01]  /*0610*/  SYNCS.EXCH.64 URZ, [UR4+0xb0], UR6 ;  /* 0x0000b00604ff75b2 */ /* 0x0005220008000100 */
[----:B------:R2:W1:Y:S01]  /*0620*/  SYNCS.EXCH.64 URZ, [UR4+0x8], UR8 ;  /* 0x0000080804ff75b2 */ /* 0x0004620008000100 */
        /* <DEDUP_REMOVED lines=40> */
[----:B------:R2:W1:Y:S02]  /*08b0*/  SYNCS.EXCH.64 URZ, [UR4+0x158], UR6 ;  /* 0x0001580604ff75b2 */ /* 0x0004640008000100 */
[----:B--234-:R-:W-:Y:S01]  /*08c0*/  NOP ;  /* 0x0000000000007918 */ /* 0x01cfe20000000000 */
.L_x_10:
[----:B------:R-:W-:Y:S05]  /*08d0*/  BSYNC.RECONVERGENT B0 ;  /* 0x0000000000007941 */ /* 0x000fea0003800200 */
.L_x_9:
[----:B------:R-:W2:Y:S01]  /*08e0*/  SHFL.IDX PT, R2, R98, RZ, 0x1f ;  /* 0x00001fff62027589 */ /* 0x000ea200000e0000 */
[----:B------:R-:W-:Y:S01]  /*08f0*/  NOP ;  /* 0x0000000000007918 */ /* 0x000fe20000000000 */
[----:B--2---:R-:W-:-:S13]  /*0900*/  ISETP.NE.AND P0, PT, R2, 0x1, PT ;  /* 0x000000010200780c */ /* 0x004fda0003f05270 */
[----:B------:R-:W-:Y:S05]  /*0910*/  @P0 BRA `(.L_x_11) ;  /* 0x0000000000480947 */ /* 0x000fea0003800000 */
        /* <DEDUP_REMOVED lines=9> */
[----:B------:R-:W-:Y:S01]  /*09b0*/  USHF.L.U32 UR6, UR6, 0x1, URZ ;  /* 0x0000000106067899 */ /* 0x000fe200080006ff */
[----:B------:R-:W-:Y:S01]  /*09c0*/  ELECT P0, URZ, PT ;  /* 0x0000000000ff782f */ /* 0x000fe20003800000 */
[----:B--2---:R-:W-:Y:S01]  /*09d0*/  ULEA UR4, UR4, UR5, 0x18 ;  /* 0x0000000504047291 */ /* 0x004fe2000f8ec0ff */
[----:B------:R-:W2:Y:S11]  /*09e0*/  FENCE.VIEW.ASYNC.S ;  /* 0x00000000000073c6 */ /* 0x000eb60000000000 */
[----:B--2---:R2:W3:Y:S01]  /*09f0*/  SYNCS.EXCH.64 URZ, [UR4+0x160], UR8 ;  /* 0x0001600804ff75b2 */ /* 0x0044e20008000100 */
[----:B------:R2:W4:Y:S01]  /*0a00*/  SYNCS.EXCH.64 URZ, [UR4+0x170], UR6 ;  /* 0x0001700604ff75b2 */ /* 0x0005220008000100 */
[----:B------:R2:W1:Y:S01]  /*0a10*/  SYNCS.EXCH.64 URZ, [UR4+0x168], UR8 ;  /* 0x0001680804ff75b2 */ /* 0x0004620008000100 */
[----:B------:R2:W1:Y:S01]  /*0a20*/  SYNCS.EXCH.64 URZ, [UR4+0x178], UR6 ;  /* 0x0001780604ff75b2 */ /* 0x0004620008000100 */
[----:B------:R-:W-:Y:S01]  /*0a30*/  NOP ;  /* 0x0000000000007918 */ /* 0x000fe20000000000 */
.L_x_11:
[----:B------:R-:W2:Y:S01]  /*0a40*/  SHFL.IDX PT, R2, R98, RZ, 0x1f ;  /* 0x00001fff62027589 */ /* 0x000ea200000e0000 */
[----:B------:R-:W-:Y:S01]  /*0a50*/  NOP ;  /* 0x0000000000007918 */ /* 0x000fe20000000000 */
[----:B--2---:R-:W-:-:S13]  /*0a60*/  ISETP.NE.AND P0, PT, R2, 0x3, PT ;  /* 0x000000030200780c */ /* 0x004fda0003f05270 */
[----:B------:R-:W-:Y:S05]  /*0a70*/  @P0 BRA `(.L_x_12) ;  /* 0x0000000000300947 */ /* 0x000fea0003800000 */
[----:B------:R-:W2:Y:S01]  /*0a80*/  S2UR UR4, SR_CgaCtaId ;  /* 0x00000000000479c3 */ /* 0x000ea20000008800 */
[----:B------:R-:W-:Y:S01]  /*0a90*/  UMOV UR6, 0x400 ;  /* 0x0000040000067882 */ /* 0x000fe20000000000 */
[----:B------:R-:W-:Y:S01]  /*0aa0*/  UMOV UR5, 0x20 ;  /* 0x0000002000057882 */ /* 0x000fe20000000000 */
[----:B------:R-:W-:Y:S01]  /*0ab0*/  ELECT P0, URZ, PT ;  /* 0x0000000000ff782f */ /* 0x000fe20003800000 */
[----:B--2---:R-:W-:Y:S02]  /*0ac0*/  ULEA UR6, UR4, UR6, 0x18 ;  /* 0x0000000604067291 */ /* 0x004fe4000f8ec0ff */
[----:B------:R-:W-:-:S04]  /*0ad0*/  UIADD3 UR4, UPT, UPT, -UR5, 0x100000, URZ ;  /* 0x0010000005047890 */ /* 0x000fc8000fffe1ff */
[----:B------:R-:W-:Y:S02]  /*0ae0*/  USHF.L.U32 UR5, UR4, 0xb, URZ ;  /* 0x0000000b04057899 */ /* 0x000fe400080006ff */
[----:B------:R-:W-:Y:S01]  /*0af0*/  USHF.L.U32 UR4, UR4, 0x1, URZ ;  /* 0x0000000104047899 */ /* 0x000fe200080006ff */
[----:B------:R-:W2:Y:S11]  /*0b00*/  FENCE.VIEW.ASYNC.S ;  /* 0x00000000000073c6 */ /* 0x000eb60000000000 */
[----:B--2---:R2:W1:Y:S01]  /*0b10*/  SYNCS.EXCH.64 URZ, [UR6+0x180], UR4 ;  /* 0x0001800406ff75b2 */ /* 0x0044620008000100 */
[----:B------:R2:W1:Y:S01]  /*0b20*/  SYNCS.EXCH.64 URZ, [UR6+0x188], UR4 ;  /* 0x0001880406ff75b2 */ /* 0x0004620008000100 */
[----:B------:R-:W-:Y:S01]  /*0b30*/  NOP ;  /* 0x0000000000007918 */ /* 0x000fe20000000000 */
.L_x_12:
[----:B------:R-:W3:Y:S01]  /*0b40*/  SHFL.IDX PT, R2, R98, RZ, 0x1f ;  /* 0x00001fff62027589 */ /* 0x000ee200000e0000 */
[----:B------:R-:W-:Y:S01]  /*0b50*/  NOP ;  /* 0x0000000000007918 */ /* 0x000fe20000000000 */
[----:B---3--:R-:W-:-:S13]  /*0b60*/  ISETP.NE.AND P0, PT, R2, 0x4, PT ;  /* 0x000000040200780c */ /* 0x008fda0003f05270 */
[----:B------:R-:W-:Y:S05]  /*0b70*/  @P0 BRA `(.L_x_13) ;  /* 0x00000000004c0947 */ /* 0x000fea0003800000 */
[----:B--2---:R-:W2:Y:S01]  /*0b80*/  S2UR UR6, SR_CgaCtaId ;  /* 0x00000000000679c3 */ /* 0x004ea20000008800 */
[----:B------:R-:W-:Y:S01]  /*0b90*/  UMOV UR4, 0x1e0 ;  /* 0x000001e000047882 */ /* 0x000fe20000000000 */
[----:B------:R-:W-:Y:S01]  /*0ba0*/  UMOV UR5, 0x400 ;  /* 0x0000040000057882 */ /* 0x000fe20000000000 */
[----:B------:R-:W-:Y:S01]  /*0bb0*/  USEL UR4, UR4, 0x1a0, UP2 ;  /* 0x000001a004047887 */ /* 0x000fe20009000000 */
[----:B------:R-:W-:Y:S01]  /*0bc0*/  UMOV UR8, 0x1 ;  /* 0x0000000100087882 */ /* 0x000fe20000000000 */
[----:B------:R-:W-:Y:S01]  /*0bd0*/  ELECT P0, URZ, PT ;  /* 0x0000000000ff782f */ /* 0x000fe20003800000 */
[----:B------:R-:W-:-:S04]  /*0be0*/  UIADD3 UR8, UPT, UPT, -UR8, 0x100000, URZ ;  /* 0x0010000008087890 */ /* 0x000fc8000fffe1ff */
[----:B------:R-:W-:Y:S02]  /*0bf0*/  USHF.L.U32 UR9, UR8, 0xb, URZ ;  /* 0x0000000b08097899 */ /* 0x000fe400080006ff */
[----:B------:R-:W-:Y:S02]  /*0c00*/  USHF.L.U32 UR8, UR8, 0x1, URZ ;  /* 0x0000000108087899 */ /* 0x000fe400080006ff */
[----:B--2---:R-:W-:Y:S02]  /*0c10*/  ULEA UR6, UR6, UR5, 0x18 ;  /* 0x0000000506067291 */ /* 0x004fe4000f8ec0ff */
[----:B------:R-:W-:-:S04]  /*0c20*/  UIADD3 UR4, UPT, UPT, -UR4, 0x100000, URZ ;  /* 0x0010000004047890 */ /* 0x000fc8000fffe1ff */
[----:B------:R-:W-:Y:S02]  /*0c30*/  USHF.L.U32 UR5, UR4, 0xb, URZ ;  /* 0x0000000b04057899 */ /* 0x000fe400080006ff */
[----:B------:R-:W-:Y:S01]  /*0c40*/  USHF.L.U32 UR4, UR4, 0x1, URZ ;  /* 0x0000000104047899 */ /* 0x000fe200080006ff */
[----:B------:R-:W2:Y:S03]  /*0c50*/  FENCE.VIEW.ASYNC.S ;  /* 0x00000000000073c6 */ /* 0x000ea60000000000 */
[----:B--2---:R3:W2:Y:S08]  /*0c60*/  SYNCS.EXCH.64 URZ, [UR6+0x190], UR8 ;  /* 0x0001900806ff75b2 */ /* 0x0046b00008000100 */
[----:B------:R3:W1:Y:S01]  /*0c70*/  SYNCS.EXCH.64 URZ, [UR6+0x1a0], UR4 ;  /* 0x0001a00406ff75b2 */ /* 0x0006620008000100 */
[----:B------:R3:W1:Y:S01]  /*0c80*/  SYNCS.EXCH.64 URZ, [UR6+0x198], UR8 ;  /* 0x0001980806ff75b2 */ /* 0x0006620008000100 */
[----:B------:R3:W1:Y:S02]  /*0c90*/  SYNCS.EXCH.64 URZ, [UR6+0x1a8], UR4 ;  /* 0x0001a80406ff75b2 */ /* 0x0006640008000100 */
[----:B---3--:R-:W-:Y:S01]  /*0ca0*/  NOP ;  /* 0x0000000000007918 */ /* 0x008fe20000000000 */
.L_x_13:
[----:B------:R-:W3:Y:S01]  /*0cb0*/  SHFL.IDX PT, R2, R98, RZ, 0x1f ;  /* 0x00001fff62027589 */ /* 0x000ee200000e0000 */
[----:B------:R-:W-:Y:S01]  /*0cc0*/  NOP ;  /* 0x0000000000007918 */ /* 0x000fe20000000000 */
[----:B---3--:R-:W-:-:S13]  /*0cd0*/  ISETP.NE.AND P0, PT, R2, 0x5, PT ;  /* 0x000000050200780c */ /* 0x008fda0003f05270 */
[----:B------:R-:W-:Y:S05]  /*0ce0*/  @P0 BRA `(.L_x_14) ;  /* 0x0000000000580947 */ /* 0x000fea0003800000 */
[----:B--2---:R-:W2:Y:S01]  /*0cf0*/  S2UR UR4, SR_CgaCtaId ;  /* 0x00000000000479c3 */ /* 0x004ea20000008800 */
        /* <DEDUP_REMOVED lines=12> */
[----:B--2---:R3:W2:Y:S01]  /*0dc0*/  SYNCS.EXCH.64 URZ, [UR4+0x1b0], UR8 ;  /* 0x0001b00804ff75b2 */ /* 0x0046a20008000100 */
[----:B------:R3:W1:Y:S01]  /*0dd0*/  SYNCS.EXCH.64 URZ, [UR4+0x1d0], UR6 ;  /* 0x0001d00604ff75b2 */ /* 0x0006620008000100 */
[----:B------:R3:W1:Y:S01]  /*0de0*/  SYNCS.EXCH.64 URZ, [UR4+0x1b8], UR8 ;  /* 0x0001b80804ff75b2 */ /* 0x0006620008000100 */
[----:B------:R3:W1:Y:S01]  /*0df0*/  SYNCS.EXCH.64 URZ, [UR4+0x1d8], UR6 ;  /* 0x0001d80604ff75b2 */ /* 0x0006620008000100 */
[----:B------:R3:W1:Y:S01]  /*0e00*/  SYNCS.EXCH.64 URZ, [UR4+0x1c0], UR8 ;  /* 0x0001c00804ff75b2 */ /* 0x0006620008000100 */
[----:B------:R3:W1:Y:S01]  /*0e10*/  SYNCS.EXCH.64 URZ, [UR4+0x1e0], UR6 ;  /* 0x0001e00604ff75b2 */ /* 0x0006620008000100 */
[----:B------:R3:W1:Y:S01]  /*0e20*/  SYNCS.EXCH.64 URZ, [UR4+0x1c8], UR8 ;  /* 0x0001c80804ff75b2 */ /* 0x0006620008000100 */
[----:B------:R3:W1:Y:S02]  /*0e30*/  SYNCS.EXCH.64 URZ, [UR4+0x1e8], UR6 ;  /* 0x0001e80604ff75b2 */ /* 0x0006640008000100 */
[----:B---3--:R-:W-:Y:S01]  /*0e40*/  NOP ;  /* 0x0000000000007918 */ /* 0x008fe20000000000 */
.L_x_14:
[----:B------:R-:W3:Y:S01]  /*0e50*/  SHFL.IDX PT, R2, R98, RZ, 0x1f ;  /* 0x00001fff62027589 */ /* 0x000ee200000e0000 */
[----:B------:R-:W1:Y:S01]  /*0e60*/  S2UR UR44, SR_CgaCtaId ;  /* 0x00000000002c79c3 */ /* 0x000e620000008800 */
[----:B------:R-:W-:Y:S01]  /*0e70*/  NOP ;  /* 0x0000000000007918 */ /* 0x000fe20000000000 */
[----:B---3--:R-:W-:-:S13]  /*0e80*/  ISETP.NE.AND P0, PT, R2, 0x3, PT ;  /* 0x000000030200780c */ /* 0x008fda0003f05270 */
[----:B-1----:R-:W-:Y:S05]  /*0e90*/  @P0 BRA `(.L_x_15) ;  /* 0x0000000000340947 */ /* 0x002fea0003800000 */
[----:B--2---:R-:W-:Y:S01]  /*0ea0*/  UMOV UR4, 0x400 ;  /* 0x0000040000047882 */ /* 0x004fe20000000000 */
[----:B------:R-:W-:Y:S01]  /*0eb0*/  UMOV UR6, 0x20 ;  /* 0x0000002000067882 */ /* 0x000fe20000000000 */
[----:B------:R-:W-:Y:S02]  /*0ec0*/  ULEA UR4, UR44, UR4, 0x18 ;  /* 0x000000042c047291 */ /* 0x000fe4000f8ec0ff */
[----:B------:R-:W-:-:S04]  /*0ed0*/  UIADD3 UR6, UPT, UPT, -UR6, 0x100000, URZ ;  /* 0x0010000006067890 */ /* 0x000fc8000fffe1ff */
[----:B------:R-:W-:Y:S02]  /*0ee0*/  USHF.L.U32 UR7, UR6, 0xb, URZ ;  /* 0x0000000b06077899 */ /* 0x000fe400080006ff */
[----:B------:R-:W-:Y:S01]  /*0ef0*/  USHF.L.U32 UR6, UR6, 0x1, URZ ;  /* 0x0000000106067899 */ /* 0x000fe200080006ff */
[----:B------:R-:W-:Y:S01]  /*0f00*/  ELECT P0, URZ, PT ;  /* 0x0000000000ff782f */ /* 0x000fe20003800000 */
[----:B------:R-:W1:Y:S10]  /*0f10*/  FENCE.VIEW.ASYNC.S ;  /* 0x00000000000073c6 */ /* 0x000e740000000000 */
[----:B-1----:R1:W3:Y:S01]  /*0f20*/  SYNCS.EXCH.64 URZ, [UR4+0x1f0], UR6 ;  /* 0x0001f00604ff75b2 */ /* 0x0022e20008000100 */
[----:B------:R1:W2:Y:S01]  /*0f30*/  SYNCS.EXCH.64 URZ, [UR4+0x200], UR6 ;  /* 0x0002000604ff75b2 */ /* 0x0002a20008000100 */
[----:B------:R1:W1:Y:S01]  /*0f40*/  SYNCS.EXCH.64 URZ, [UR4+0x1f8], UR6 ;  /* 0x0001f80604ff75b2 */ /* 0x0002620008000100 */
[----:B------:R1:W1:Y:S01]  /*0f50*/  SYNCS.EXCH.64 URZ, [UR4+0x208], UR6 ;  /* 0x0002080604ff75b2 */ /* 0x0002620008000100 */
[----:B------:R-:W-:Y:S01]  /*0f60*/  NOP ;  /* 0x0000000000007918 */ /* 0x000fe20000000000 */
.L_x_15:
[----:B------:R-:W4:Y:S01]  /*0f70*/  LDCU UR24, c[0x0][0x36c] ;  /* 0x00006d80ff1877ac */ /* 0x000f220008000800 */
[----:B------:R-:W-:Y:S01]  /*0f80*/  ISETP.NE.OR P3, PT, R0, 0x2, !P3 ;  /* 0x000000020000780c */ /* 0x000fe20005f65670 */
[----:B------:R-:W-:Y:S01]  /*0f90*/  NOP ;  /* 0x0000000000007918 */ /* 0x000fe20000000000 */
[----:B------:R-:W-:Y:S01]  /*0fa0*/  LOP3.LUT R0, R104, 0x1f, RZ, 0xc0, !PT ;  /* 0x0000001f68007812 */ /* 0x000fe200078ec0ff */
[----:B------:R-:W-:Y:S02]  /*0fb0*/  UISETP.NE.AND UP4, UPT, UR20, 0x2, UPT ;  /* 0x000000021400788c */ /* 0x000fe4000bf85270 */
[----:B------:R-:W-:Y:S02]  /*0fc0*/  UISETP.NE.AND UP5, UPT, UR20, URZ, UPT ;  /* 0x000000ff1400728c */ /* 0x000fe4000bfa5270 */
[----:B----4-:R-:W-:-:S09]  /*0fd0*/  UISETP.EQ.U32.AND UP0, UPT, UR24, 0x1, UPT ;  /* 0x000000011800788c */ /* 0x010fd2000bf02070 */
[----:B------:R-:W-:Y:S05]  /*0fe0*/  BRA.U !UP0, `(.L_x_16) ;  /* 0x0000000108087547 */ /* 0x000fea000b800000 */
[----:B-123--:R-:W-:Y:S01]  /*0ff0*/  UCGABAR_ARV ;  /* 0x00000000000079c7 */ /* 0x00efe20008000000 */
[----:B------:R-:W-:Y:S05]  /*1000*/  BRA `(.L_x_17) ;  /* 0x0000000000047947 */ /* 0x000fea0003800000 */
.L_x_16:
[----:B-123--:R-:W-:Y:S01]  /*1010*/  NOP ;  /* 0x0000000000007918 */ /* 0x00efe20000000000 */
.L_x_17:
[----:B------:R-:W1:Y:S01]  /*1020*/  S2UR UR7, SR_CTAID.X ;  /* 0x00000000000779c3 */ /* 0x000e620000002500 */
[----:B------:R-:W-:-:S05]  /*1030*/  CS2R.32 R3, SR_CgaSize ;  /* 0x0000000000037805 */ /* 0x000fca0000008a00 */
[----:B------:R-:W-:-:S05]  /*1040*/  IMAD R3, R3, -0xa0, RZ ;  /* 0xffffff6003037824 */ /* 0x000fca00078e02ff */
[----:B------:R-:W-:-:S14]  /*1050*/  R2UR UR5, R3 ;  /* 0x00000000030572ca */ /* 0x000fdc00000e0000 */
[----:B------:R-:W2:Y:S01]  /*1060*/  LDCU UR5, c[0x0][UR5+0x2b0] ;  /* 0x00005600050577ac */ /* 0x000ea20008000800 */
[----:B------:R-:W-:-:S05]  /*1070*/  CS2R.32 R3, SR_CgaSize ;  /* 0x0000000000037805 */ /* 0x000fca0000008a00 */
[----:B------:R-:W-:-:S05]  /*1080*/  IMAD R3, R3, -0xa0, RZ ;  /* 0xffffff6003037824 */ /* 0x000fca00078e02ff */
[----:B------:R-:W-:-:S14]  /*1090*/  R2UR UR4, R3 ;  /* 0x00000000030472ca */ /* 0x000fdc00000e0000 */
[----:B------:R-:W3:Y:S01]  /*10a0*/  LDCU UR4, c[0x0][UR4+0x2b4] ;  /* 0x00005680040477ac */ /* 0x000ee20008000800 */
[----:B------:R-:W4:Y:S01]  /*10b0*/  S2UR UR8, SR_CTAID.Y ;  /* 0x00000000000879c3 */ /* 0x000f220000002600 */
[----:B------:R-:W-:-:S05]  /*10c0*/  CS2R.32 R3, SR_CgaSize ;  /* 0x0000000000037805 */ /* 0x000fca0000008a00 */
[----:B------:R-:W-:-:S05]  /*10d0*/  IMAD R3, R3, -0xa0, RZ ;  /* 0xffffff6003037824 */ /* 0x000fca00078e02ff */
[----:B------:R-:W-:-:S14]  /*10e0*/  R2UR UR59, R3 ;  /* 0x00000000033b72ca */ /* 0x000fdc00000e0000 */
[----:B------:R-:W3:Y:S01]  /*10f0*/  LDCU UR59, c[0x0][UR59+0x2a0] ;  /* 0x000054003b3b77ac */ /* 0x000ee20008000800 */
[----:B------:R-:W-:-:S05]  /*1100*/  CS2R.32 R3, SR_CgaSize ;  /* 0x0000000000037805 */ /* 0x000fca0000008a00 */
[----:B------:R-:W-:-:S05]  /*1110*/  IMAD R3, R3, -0xa0, RZ ;  /* 0xffffff6003037824 */ /* 0x000fca00078e02ff */
[----:B------:R-:W-:-:S14]  /*1120*/  R2UR UR58, R3 ;  /* 0x00000000033a72ca */ /* 0x000fdc00000e0000 */
[----:B------:R-:W3:Y:S01]  /*1130*/  LDCU UR58, c[0x0][UR58+0x2a4] ;  /* 0x000054803a3a77ac */ /* 0x000ee20008000800 */
[----:B------:R-:W3:Y:S01]  /*1140*/  S2UR UR36, SR_CTAID.Z ;  /* 0x00000000002479c3 */ /* 0x000ee20000002700 */
[----:B------:R-:W3:Y:S01]  /*1150*/  LDCU UR21, c[0x0][0xb24] ;  /* 0x00016480ff1577ac */ /* 0x000ee20008000800 */
[----:B------:R-:W3:Y:S01]  /*1160*/  LDCU UR42, c[0x0][0xb24] ;  /* 0x00016480ff2a77ac */ /* 0x000ee20008000800 */
[----:B-1----:R-:W-:Y:S01]  /*1170*/  I2FP.F32.U32 R3, UR7 ;  /* 0x0000000700037c45 */ /* 0x002fe20008201000 */
[----:B------:R-:W1:Y:S04]  /*1180*/  LDCU UR23, c[0x0][0xb30] ;  /* 0x00016600ff1777ac */ /* 0x000e680008000800 */
[----:B--2---:R-:W-:Y:S01]  /*1190*/  FMUL R3, R3, UR5 ;  /* 0x0000000503037c20 */ /* 0x004fe20008400000 */
[----:B------:R-:W-:Y:S01]  /*11a0*/  UMOV UR47, UR7 ;  /* 0x00000007002f7c82 */ /* 0x000fe20008000000 */
[----:B----4-:R-:W-:Y:S01]  /*11b0*/  I2FP.F32.U32 R2, UR8 ;  /* 0x0000000800027c45 */ /* 0x010fe20008201000 */
[----:B------:R-:W-:-:S03]  /*11c0*/  UMOV UR48, UR8 ;  /* 0x0000000800307c82 */ /* 0x000fc60008000000 */
[----:B------:R-:W2:Y:S01]  /*11d0*/  F2I.U32.TRUNC.NTZ R3, R3 ;  /* 0x0000000300037305 */ /* 0x000ea2000020f000 */
[----:B---3--:R-:W-:Y:S01]  /*11e0*/  FMUL R2, R2, UR4 ;  /* 0x0000000402027c20 */ /* 0x008fe20008400000 */
[----:B------:R-:W-:-:S04]  /*11f0*/  ULOP3.LUT UR4, UR44, 0x1, URZ, 0xc0, !UPT ;  /* 0x000000012c047892 */ /* 0x000fc8000f8ec0ff */
[----:B------:R-:W-:Y:S02]  /*1200*/  UISETP.NE.U32.AND UP6, UPT, UR4, 0x1, UPT ;  /* 0x000000010400788c */ /* 0x000fe4000bfc5070 */
[----:B------:R-:W3:Y:S02]  /*1210*/  F2I.U32.TRUNC.NTZ R2, R2 ;  /* 0x0000000200027305 */ /* 0x000ee4000020f000 */
[----:B------:R-:W-:Y:S01]  /*1220*/  USEL UR4, URZ, 0x500, UP6 ;  /* 0x00000500ff047887 */ /* 0x000fe2000b000000 */
[----:B--2---:R-:W-:Y:S02]  /*1230*/  R2UR UR6, R3 ;  /* 0x00000000030672ca */ /* 0x004fe400000e0000 */
[----:B---3--:R-:W-:Y:S02]  /*1240*/  R2UR UR5, R2 ;  /* 0x00000000020572ca */ /* 0x008fe400000e0000 */
[----:B------:R-:W-:-:S09]  /*1250*/  PRMT R2, RZ, 0x7610, R2 ;  /* 0x00007610ff027816 */ /* 0x000fd20000000002 */
[----:B------:R-:W-:-:S04]  /*1260*/  UIADD3 UR6, UPT, UPT, -UR6, URZ, URZ ;  /* 0x000000ff06067290 */ /* 0x000fc8000fffe1ff */
[----:B------:R-:W-:Y:S02]  /*1270*/  UIMAD UR59, UR59, UR6, UR7 ;  /* 0x000000063b3b72a4 */ /* 0x000fe4000f8e0207 */
[----:B------:R-:W-:-:S04]  /*1280*/  UIADD3 UR5, UPT, UPT, -UR5, URZ, URZ ;  /* 0x000000ff05057290 */ /* 0x000fc8000fffe1ff */
[----:B------:R-:W-:Y:S01]  /*1290*/  UIMAD UR58, UR58, UR5, UR8 ;  /* 0x000000053a3a72a4 */ /* 0x000fe2000f8e0208 */
[----:B-1----:R-:W-:Y:S11]  /*12a0*/  BRA.U UP5, `(.L_x_18) ;  /* 0x0000000105247547 */ /* 0x002ff6000b800000 */
[----:B------:R-:W-:-:S04]  /*12b0*/  UISETP.NE.AND UP0, UPT, UR58, URZ, UPT ;  /* 0x000000ff3a00728c */ /* 0x000fc8000bf05270 */
[----:B------:R-:W-:Y:S02]  /*12c0*/  USEL UR5, URZ, 0x2, UP0 ;  /* 0x00000002ff057887 */ /* 0x000fe40008000000 */
[----:B------:R-:W-:-:S04]  /*12d0*/  UISETP.NE.AND UP0, UPT, UR58, URZ, UPT ;  /* 0x000000ff3a00728c */ /* 0x000fc8000bf05270 */
[----:B------:R-:W-:-:S04]  /*12e0*/  UISETP.EQ.OR UP0, UPT, UR59, URZ, !UP0 ;  /* 0x000000ff3b00728c */ /* 0x000fc8000c702670 */
[----:B------:R-:W-:Y:S02]  /*12f0*/  USEL UR6, URZ, 0x1, !UP0 ;  /* 0x00000001ff067887 */ /* 0x000fe4000c000000 */
[----:B------:R-:W-:-:S04]  /*1300*/  UISETP.NE.AND UP0, UPT, UR59, 0x1, UPT ;  /* 0x000000013b00788c */ /* 0x000fc8000bf05270 */
[----:B------:R-:W-:-:S04]  /*1310*/  USEL UR5, UR5, 0x2, UP0 ;  /* 0x0000000205057887 */ /* 0x000fc80008000000 */
[----:B------:R-:W-:-:S06]  /*1320*/  UIADD3 UR5, UPT, UPT, UR6, UR5, URZ ;  /* 0x0000000506057290 */ /* 0x000fcc000fffe0ff */
[----:B------:R-:W-:-:S07]  /*1330*/  MOV R2, UR5 ;  /* 0x0000000500027c02 */ /* 0x000fce0008000f00 */
.L_x_18:
[----:B------:R-:W-:-:S09]  /*1340*/  UISETP.GE.AND UP0, UPT, UR21, 0x1, UPT ;  /* 0x000000011500788c */ /* 0x000fd2000bf06270 */
[----:B------:R-:W-:Y:S05]  /*1350*/  BRA.U !UP0, `(.L_x_19) ;  /* 0x0000000108d07547 */ /* 0x000fea000b800000 */
[----:B------:R-:W1:Y:S01]  /*1360*/  LDCU UR22, c[0x0][0xb0c] ;  /* 0x00016180ff1677ac */ /* 0x000e620008000800 */
[----:B------:R-:W2:Y:S01]  /*1370*/  LDCU.128 UR16, c[0x0][0xb10] ;  /* 0x00016200ff1077ac */ /* 0x000ea20008000c00 */
[----:B------:R-:W3:Y:S01]  /*1380*/  LDCU UR7, c[0x0][0x370] ;  /* 0x00006e00ff0777ac */ /* 0x000ee20008000800 */
[----:B------:R-:W-:Y:S02]  /*1390*/  UISETP.NE.AND UP1, UPT, UR21, 0x1, UPT ;  /* 0x000000011500788c */ /* 0x000fe4000bf25270 */
[----:B-1----:R-:W-:Y:S02]  /*13a0*/  UISETP.NE.AND UP0, UPT, UR22, 0x1, UPT ;  /* 0x000000011600788c */ /* 0x002fe4000bf05270 */
[----:B--2---:R-:W-:Y:S02]  /*13b0*/  UIMAD.WIDE.U32 UR10, UR47, UR16, URZ ;  /* 0x000000102f0a72a5 */ /* 0x004fe4000f8e00ff */
[----:B---3--:R-:W-:-:S05]  /*13c0*/  UIMAD.WIDE.U32 UR8, UR7, UR16, URZ ;  /* 0x00000010070872a5 */ /* 0x008fca000f8e00ff */
[----:B------:R-:W-:Y:S01]  /*13d0*/  UMOV UR6, UR11 ;  /* 0x0000000b00067c82 */ /* 0x000fe20008000000 */
[----:B------:R-:W-:Y:S02]  /*13e0*/  UIMAD.WIDE.U32 UR10, UR48, UR19, URZ ;  /* 0x00000013300a72a5 */ /* 0x000fe4000f8e00ff */
[----:B------:R-:W-:Y:S01]  /*13f0*/  USHF.R.U32.HI UR6, URZ, UR17, UR6 ;  /* 0x00000011ff067299 */ /* 0x000fe20008011606 */
[----:B------:R-:W-:Y:S02]  /*1400*/  UMOV UR8, UR9 ;  /* 0x0000000900087c82 */ /* 0x000fe40008000000 */
[----:B------:R-:W-:Y:S02]  /*1410*/  @UP0 USHF.R.U32.HI UR7, URZ, UR17, UR8 ;  /* 0x00000011ff070299 */ /* 0x000fe40008011608 */
[----:B------:R-:W1:Y:S01]  /*1420*/  LDCU UR8, c[0x0][0x374] ;  /* 0x00006e80ff0877ac */ /* 0x000e620008000800 */
[----:B------:R-:W2:Y:S01]  /*1430*/  LDCU UR9, c[0x0][0xb20] ;  /* 0x00016400ff0977ac */ /* 0x000ea20008000800 */
[----:B------:R-:W-:-:S02]  /*1440*/  UMOV UR5, UR11 ;  /* 0x0000000b00057c82 */ /* 0x000fc40008000000 */
[----:B------:R-:W3:Y:S01]  /*1450*/  LDCU.64 UR10, c[0x0][0xb28] ;  /* 0x00016500ff0a77ac */ /* 0x000ee20008000a00 */
[----:B------:R-:W-:Y:S02]  /*1460*/  USEL UR6, UR47, UR6, !UP0 ;  /* 0x000000062f067287 */ /* 0x000fe4000c000000 */
[----:B------:R-:W-:Y:S02]  /*1470*/  UISETP.NE.AND UP0, UPT, UR18, 0x1, UPT ;  /* 0x000000011200788c */ /* 0x000fe4000bf05270 */
[----:B-1----:R-:W-:Y:S02]  /*1480*/  UIMAD.WIDE.U32 UR12, UR8, UR19, URZ ;  /* 0x00000013080c72a5 */ /* 0x002fe4000f8e00ff */
[----:B--2---:R-:W-:-:S05]  /*1490*/  USHF.R.U32.HI UR5, URZ, UR9, UR5 ;  /* 0x00000009ff057299 */ /* 0x004fca0008011605 */
[----:B------:R-:W-:Y:S01]  /*14a0*/  UMOV UR12, UR13 ;  /* 0x0000000d000c7c82 */ /* 0x000fe20008000000 */
[----:B------:R-:W-:Y:S02]  /*14b0*/  USEL UR5, UR48, UR5, !UP0 ;  /* 0x0000000530057287 */ /* 0x000fe4000c000000 */
[----:B------:R-:W-:Y:S02]  /*14c0*/  @UP0 USHF.R.U32.HI UR8, URZ, UR9, UR12 ;  /* 0x00000009ff080299 */ /* 0x000fe4000801160c */
[----:B---3--:R-:W-:Y:S02]  /*14d0*/  UIMAD.WIDE.U32 UR14, UR7, UR10, URZ ;  /* 0x0000000a070e72a5 */ /* 0x008fe4000f8e00ff */
[----:B------:R-:W-:-:S05]  /*14e0*/  UIMAD.WIDE.U32 UR12, UR8, UR10, URZ ;  /* 0x0000000a080c72a5 */ /* 0x000fca000f8e00ff */
[----:B------:R-:W-:Y:S02]  /*14f0*/  UMOV UR14, UR15 ;  /* 0x0000000f000e7c82 */ /* 0x000fe40008000000 */
[----:B------:R-:W-:Y:S01]  /*1500*/  UMOV UR12, UR13 ;  /* 0x0000000d000c7c82 */ /* 0x000fe20008000000 */
[----:B------:R-:W-:Y:S02]  /*1510*/  @UP1 USHF.R.U32.HI UR7, URZ, UR11, UR14 ;  /* 0x0000000bff071299 */ /* 0x000fe4000801160e */
[----:B------:R-:W-:Y:S02]  /*1520*/  @UP1 USHF.R.U32.HI UR8, URZ, UR11, UR12 ;  /* 0x0000000bff081299 */ /* 0x000fe4000801160c */
[----:B------:R-:W-:Y:S02]  /*1530*/  UIMAD.WIDE.U32 UR12, UR5, UR10, URZ ;  /* 0x0000000a050c72a5 */ /* 0x000fe4000f8e00ff */
[----:B------:R-:W-:Y:S02]  /*1540*/  UIMAD UR8, UR8, UR21, URZ ;  /* 0x00000015080872a4 */ /* 0x000fe4000f8e02ff */
[----:B------:R-:W-:-:S02]  /*1550*/  UIMAD UR9, UR7, UR21, URZ ;  /* 0x00000015070972a4 */ /* 0x000fc4000f8e02ff */
[----:B------:R-:W-:-:S04]  /*1560*/  UISETP.GE.AND UP0, UPT, UR5, UR8, UPT ;  /* 0x000000080500728c */ /* 0x000fc8000bf06270 */
[----:B------:R-:W-:Y:S02]  /*1570*/  UISETP.GE.OR UP0, UPT, UR6, UR9, UP0 ;  /* 0x000000090600728c */ /* 0x000fe40008706670 */
[----:B------:R-:W-:-:S03]  /*1580*/  UIMAD.WIDE.U32 UR8, UR6, UR10, URZ ;  /* 0x0000000a060872a5 */ /* 0x000fc6000f8e00ff */
[----:B------:R-:W-:Y:S02]  /*1590*/  UMOV UR10, UR13 ;  /* 0x0000000d000a7c82 */ /* 0x000fe40008000000 */
[----:B------:R-:W-:-:S04]  /*15a0*/  USHF.R.U32.HI UR10, URZ, UR11, UR10 ;  /* 0x0000000bff0a7299 */ /* 0x000fc8000801160a */
[----:B------:R-:W-:Y:S02]  /*15b0*/  USEL UR8, UR5, UR10, !UP1 ;  /* 0x0000000a05087287 */ /* 0x000fe4000c800000 */
[----:B------:R-:W-:Y:S02]  /*15c0*/  @!UP0 USHF.R.U32.HI UR9, URZ, UR11, UR9 ;  /* 0x0000000bff098299 */ /* 0x000fe40008011609 */
[----:B------:R-:W-:Y:S02]  /*15d0*/  UIADD3 UR10, UPT, UPT, -UR8, URZ, URZ ;  /* 0x000000ff080a7290 */ /* 0x000fe4000fffe1ff */
[----:B------:R-:W-:Y:S02]  /*15e0*/  @!UP0 USEL UR9, UR6, UR9, !UP1 ;  /* 0x0000000906098287 */ /* 0x000fe4000c800000 */
[----:B------:R-:W-:Y:S02]  /*15f0*/  UIMAD UR10, UR21, UR10, UR5 ;  /* 0x0000000a150a72a4 */ /* 0x000fe4000f8e0205 */
[----:B------:R-:W-:-:S02]  /*1600*/  UIADD3 UR11, UPT, UPT, -UR6, URZ, URZ ;  /* 0x000000ff060b7290 */ /* 0x000fc4000fffe1ff */
[----:B------:R-:W-:Y:S02]  /*1610*/  @!UP0 UIMAD UR10, UR10, UR7, UR9 ;  /* 0x000000070a0a82a4 */ /* 0x000fe4000f8e0209 */
[----:B------:R-:W-:Y:S02]  /*1620*/  @!UP0 UIADD3 UR8, UPT, UPT, UR8, -UR9, URZ ;  /* 0x8000000908088290 */ /* 0x000fe4000fffe0ff */
[----:B------:R-:W-:Y:S02]  /*1630*/  UIADD3 UR7, UPT, UPT, -UR5, URZ, URZ ;  /* 0x000000ff05077290 */ /* 0x000fe4000fffe1ff */
[----:B------:R-:W-:Y:S02]  /*1640*/  @!UP0 UIMAD UR5, UR8, UR21, UR6 ;  /* 0x00000015080582a4 */ /* 0x000fe4000f8e0206 */
[----:B------:R-:W-:Y:S02]  /*1650*/  UIMAD UR48, UR18, UR7, UR48 ;  /* 0x00000007123072a4 */ /* 0x000fe4000f8e0230 */
[----:B------:R-:W-:Y:S01]  /*1660*/  UIMAD UR47, UR22, UR11, UR47 ;  /* 0x0000000b162f72a4 */ /* 0x000fe2000f8e022f */
[----:B------:R-:W-:Y:S01]  /*1670*/  @!UP0 UMOV UR6, UR10 ;  /* 0x0000000a00068c82 */ /* 0x000fe20008000000 */
[----:B------:R-:W-:-:S02]  /*1680*/  UIMAD UR48, UR5, UR18, UR48 ;  /* 0x00000012053072a4 */ /* 0x000fc4000f8e0230 */
[----:B------:R-:W-:-:S12]  /*1690*/  UIMAD UR47, UR6, UR22, UR47 ;  /* 0x00000016062f72a4 */ /* 0x000fd8000f8e022f */
.L_x_19:
[----:B------:R-:W-:-:S09]  /*16a0*/  UISETP.NE.AND UP0, UPT, UR23, 0x1, UPT ;  /* 0x000000011700788c */ /* 0x000fd2000bf05270 */
[----:B------:R-:W-:Y:S05]  /*16b0*/  BRA.U UP0, `(.L_x_20) ;  /* 0x0000000100447547 */ /* 0x000fea000b800000 */
[----:B------:R-:W1:Y:S01]  /*16c0*/  LDCU.128 UR8, c[0x0][0xb10] ;  /* 0x00016200ff0877ac */ /* 0x000e620008000c00 */
[----:B------:R-:W2:Y:S01]  /*16d0*/  LDCU UR12, c[0x0][0xb0c] ;  /* 0x00016180ff0c77ac */ /* 0x000ea20008000800 */
[----:B-1----:R-:W-:Y:S02]  /*16e0*/  UIMAD.WIDE.U32 UR6, UR47, UR8, URZ ;  /* 0x000000082f0672a5 */ /* 0x002fe4000f8e00ff */
[----:B--2---:R-:W-:-:S05]  /*16f0*/  UISETP.NE.AND UP0, UPT, UR12, 0x1, UPT ;  /* 0x000000010c00788c */ /* 0x004fca000bf05270 */
[----:B------:R-:W-:Y:S02]  /*1700*/  UMOV UR6, UR7 ;  /* 0x0000000700067c82 */ /* 0x000fe40008000000 */
[----:B------:R-:W-:Y:S02]  /*1710*/  USHF.R.U32.HI UR6, URZ, UR9, UR6 ;  /* 0x00000009ff067299 */ /* 0x000fe40008011606 */
[----:B------:R-:W1:Y:S01]  /*1720*/  LDCU UR7, c[0x0][0xb20] ;  /* 0x00016400ff0777ac */ /* 0x000e620008000800 */
[----:B------:R-:W-:Y:S02]  /*1730*/  UIMAD.WIDE.U32 UR8, UR48, UR11, URZ ;  /* 0x0000000b300872a5 */ /* 0x000fe4000f8e00ff */
[----:B------:R-:W-:Y:S02]  /*1740*/  USEL UR6, UR47, UR6, !UP0 ;  /* 0x000000062f067287 */ /* 0x000fe4000c000000 */
[----:B------:R-:W-:-:S03]  /*1750*/  UISETP.NE.AND UP0, UPT, UR10, 0x1, UPT ;  /* 0x000000010a00788c */ /* 0x000fc6000bf05270 */
[----:B------:R-:W-:Y:S02]  /*1760*/  UMOV UR5, UR9 ;  /* 0x0000000900057c82 */ /* 0x000fe40008000000 */
[----:B-1----:R-:W-:-:S04]  /*1770*/  USHF.R.U32.HI UR5, URZ, UR7, UR5 ;  /* 0x00000007ff057299 */ /* 0x002fc80008011605 */
[----:B------:R-:W-:-:S04]  /*1780*/  USEL UR5, UR48, UR5, !UP0 ;  /* 0x0000000530057287 */ /* 0x000fc8000c000000 */
[----:B------:R-:W-:Y:S02]  /*1790*/  UIADD3 UR7, UPT, UPT, UR6, -UR5, URZ ;  /* 0x8000000506077290 */ /* 0x000fe4000fffe0ff */
[----:B------:R-:W-:Y:S02]  /*17a0*/  UIADD3 UR5, UPT, UPT, -UR6, UR5, URZ ;  /* 0x0000000506057290 */ /* 0x000fe4000fffe1ff */
[----:B------:R-:W-:Y:S02]  /*17b0*/  UIMAD UR48, UR7, UR10, UR48 ;  /* 0x0000000a073072a4 */ /* 0x000fe4000f8e0230 */
[----:B------:R-:W-:-:S12]  /*17c0*/  UIMAD UR47, UR5, UR12, UR47 ;  /* 0x0000000c052f72a4 */ /* 0x000fd8000f8e022f */
.L_x_20:
[----:B------:R-:W-:Y:S02]  /*17d0*/  UISETP.EQ.U32.AND UP0, UPT, UR24, 0x1, UPT ;  /* 0x000000011800788c */ /* 0x000fe4000bf02070 */
[----:B------:R-:W-:-:S07]  /*17e0*/  UISETP.NE.AND UP1, UPT, UR20, 0x2, UPT ;  /* 0x000000021400788c */ /* 0x000fce000bf25270 */
[----:B------:R-:W-:Y:S05]  /*17f0*/  BRA.U !UP0, `(.L_x_21) ;  /* 0x00000001080c7547 */ /* 0x000fea000b800000 */
[----:B------:R-:W-:Y:S01]  /*1800*/  UCGABAR_WAIT ;  /* 0x0000000000007dc7 */ /* 0x000fe20008000000 */
[----:B------:R-:W-:Y:S01]  /*1810*/  CCTL.IVALL ;  /* 0x00000000ff00798f */ /* 0x000fe20002000000 */
[----:B------:R-:W-:Y:S05]  /*1820*/  BRA `(.L_x_22) ;  /* 0x0000000000047947 */ /* 0x000fea0003800000 */
.L_x_21:
[----:B------:R-:W-:Y:S06]  /*1830*/  BAR.SYNC.DEFER_BLOCKING 0x0 ;  /* 0x0000000000007b1d */ /* 0x000fec0000010000 */
.L_x_22:
[----:B------:R-:W-:Y:S05]  /*1840*/  BRA.U UP1, `(.L_x_23) ;  /* 0x0000001d01447547 */ /* 0x000fea000b800000 */
[----:B------:R-:W1:Y:S01]  /*1850*/  LDCU UR7, c[0x0][0x38c] ;  /* 0x00007180ff0777ac */ /* 0x000e620008000800 */
[----:B------:R-:W-:Y:S01]  /*1860*/  PLOP3.LUT P1, PT, PT, PT, UP2, 0x80, 0x8 ;  /* 0x000000000008781c */ /* 0x000fe20003f2f028 */
[----:B------:R-:W-:Y:S01]  /*1870*/  IMAD.MOV.U32 R12, RZ, RZ, 0x1 ;  /* 0x00000001ff0c7424 */ /* 0x000fe200078e00ff */
[----:B------:R-:W-:Y:S01]  /*1880*/  ISETP.EQ.OR P2, PT, R0, RZ, P3 ;  /* 0x000000ff0000720c */ /* 0x000fe20001f42670 */
[----:B------:R-:W-:Y:S01]  /*1890*/  UISETP.NE.AND UP0, UPT, UR20, URZ, UPT ;  /* 0x000000ff1400728c */ /* 0x000fe2000bf05270 */
[----:B------:R-:W-:Y:S01]  /*18a0*/  PLOP3.LUT P1, PT, P1, PT, PT, 0x8, 0x80 ;  /* 0x000000000080781c */ /* 0x000fe20000f2e170 */
[----:B------:R-:W-:Y:S01]  /*18b0*/  USEL UR26, URZ, 0x1, UP4 ;  /* 0x00000001ff1a7887 */ /* 0x000fe2000a000000 */
[----:B------:R-:W-:Y:S01]  /*18c0*/  CS2R R10, SRZ ;  /* 0x00000000000a7805 */ /* 0x000fe2000001ff00 */
[----:B------:R-:W-:Y:S01]  /*18d0*/  UMOV UR15, 0x400 ;  /* 0x00000400000f7882 */ /* 0x000fe20000000000 */
[----:B------:R-:W-:Y:S01]  /*18e0*/  IMAD.MOV.U32 R9, RZ, RZ, RZ ;  /* 0x000000ffff097224 */ /* 0x000fe200078e00ff */
[----:B------:R-:W-:Y:S01]  /*18f0*/  USEL UR26, UR26, 0x2, UP0 ;  /* 0x000000021a1a7887 */ /* 0x000fe20008000000 */
[----:B------:R-:W-:Y:S01]  /*1900*/  IMAD.MOV.U32 R8, RZ, RZ, 0x1 ;  /* 0x00000001ff087424 */ /* 0x000fe200078e00ff */
[----:B------:R-:W-:Y:S01]  /*1910*/  ULEA UR15, UR44, UR15, 0x18 ;  /* 0x0000000f2c0f7291 */ /* 0x000fe2000f8ec0ff */
[----:B------:R-:W2:Y:S01]  /*1920*/  LDCU UR40, c[0x0][0x370] ;  /* 0x00006e00ff2877ac */ /* 0x000ea20008000800 */
[----:B-1----:R-:W-:Y:S01]  /*1930*/  UIADD3 UR6, UPT, UPT, UR7, 0x1f, URZ ;  /* 0x0000001f07067890 */ /* 0x002fe2000fffe0ff */
[----:B------:R-:W1:Y:S03]  /*1940*/  LDCU.64 UR28, c[0x0][0x348] ;  /* 0x00006900ff1c77ac */ /* 0x000e660008000a00 */
[----:B------:R-:W-:-:S02]  /*1950*/  USHF.R.S32.HI UR5, URZ, 0x1f, UR6 ;  /* 0x0000001fff057899 */ /* 0x000fc40008011406 */
[----:B------:R-:W-:Y:S02]  /*1960*/  USHF.R.U32.HI UR46, URZ, 0x5, UR4 ;  /* 0x00000005ff2e7899 */ /* 0x000fe40008011604 */
[----:B------:R-:W-:Y:S02]  /*1970*/  ULEA.HI UR5, UR5, UR6, URZ, 0x5 ;  /* 0x0000000605057291 */ /* 0x000fe4000f8f28ff */
[----:B------:R-:W-:Y:S02]  /*1980*/  UIADD3 UR6, UPT, UPT, UR7, -0x1, URZ ;  /* 0xffffffff07067890 */ /* 0x000fe4000fffe0ff */
[----:B------:R-:W-:Y:S02]  /*1990*/  USHF.R.S32.HI UR43, URZ, 0x5, UR5 ;  /* 0x00000005ff2b7899 */ /* 0x000fe40008011405 */
[----:B------:R-:W-:Y:S02]  /*19a0*/  UISETP.GE.U32.AND UP1, UPT, UR6, -0x3f, UPT ;  /* 0xffffffc10600788c */ /* 0x000fe4000bf26070 */
[----:B------:R-:W-:-:S02]  /*19b0*/  UISETP.LT.U32.AND UP0, UPT, UR43, 0x16, UPT ;  /* 0x000000162b00788c */ /* 0x000fc4000bf01070 */
[----:B------:R-:W-:Y:S02]  /*19c0*/  UIADD3 UR5, UPT, UPT, UR15, 0xa00, URZ ;  /* 0x00000a000f057890 */ /* 0x000fe4000fffe0ff */
[----:B------:R-:W-:Y:S02]  /*19d0*/  USEL UR41, UR43, 0x16, UP0 ;  /* 0x000000162b297887 */ /* 0x000fe40008000000 */
[----:B------:R-:W-:Y:S02]  /*19e0*/  @UP6 UIADD3 UR5, UPT, UPT, UR15, URZ, URZ ;  /* 0x000000ff0f056290 */ /* 0x000fe4000fffe0ff */
[----:B------:R-:W-:Y:S02]  /*19f0*/  UIADD3 UR21, UPT, UPT, UR41, -0x1, URZ ;  /* 0xffffffff29157890 */ /* 0x000fe4000fffe0ff */
[----:B------:R-:W-:Y:S02]  /*1a00*/  @UP1 UIADD3 UR21, UPT, UPT, UR41, URZ, URZ ;  /* 0x000000ff29151290 */ /* 0x000fe4000fffe0ff */
[----:B------:R-:W-:Y:S01]  /*1a10*/  UIADD3 UR49, UPT, UPT, UR7, 0x3e, URZ ;  /* 0x0000003e07317890 */ /* 0x000fe2000fffe0ff */
[----:B------:R-:W3:Y:S01]  /*1a20*/  LDCU UR39, c[0x0][0x374] ;  /* 0x00006e80ff2777ac */ /* 0x000ee20008000800 */
[----:B------:R-:W-:-:S02]  /*1a30*/  UIADD3 UR5, UPT, UPT, UR5, 0x1b400, URZ ;  /* 0x0001b40005057890 */ /* 0x000fc4000fffe0ff */
[----:B------:R-:W-:Y:S02]  /*1a40*/  UIADD3 UR45, UPT, UPT, UR43, -UR41, URZ ;  /* 0x800000292b2d7290 */ /* 0x000fe4000fffe0ff */
[----:B------:R-:W-:Y:S01]  /*1a50*/  UIADD3 UR21, UPT, UPT, UR21, 0x1, URZ ;  /* 0x0000000115157890 */ /* 0x000fe2000fffe0ff */
[----:B-12---:R-:W-:-:S11]  /*1a60*/  UMOV UR13, URZ ;  /* 0x000000ff000d7c82 */ /* 0x006fd60008000000 */
.L_x_43:
[----:B------:R-:W-:-:S09]  /*1a70*/  UISETP.NE.AND UP0, UPT, UR44, URZ, UPT ;  /* 0x000000ff2c00728c */ /* 0x000fd2000bf05270 */
[----:B------:R-:W-:Y:S05]  /*1a80*/  BRA.U UP0, `(.L_x_24) ;  /* 0x0000000100287547 */ /* 0x000fea000b800000 */
[----:B------:R-:W-:Y:S02]  /*1a90*/  LEA R0, R9, UR15, 0x3 ;  /* 0x0000000f09007c11 */ /* 0x000fe4000f8e18ff */
[----:B------:R-:W-:-:S04]  /*1aa0*/  SHF.L.U32 R2, R8, 0x1f, RZ ;  /* 0x0000001f08027819 */ /* 0x000fc800000006ff */
[----:B------:R-:W1:Y:S02]  /*1ab0*/  SYNCS.PHASECHK.TRANS64.TRYWAIT P0, [R0+URZ+0x200], R2 ;  /* 0x00020002000075a7 */ /* 0x000e6400080011ff */
[----:B-1----:R-:W-:Y:S05]  /*1ac0*/  @!P0 BRA `(.L_x_25) ;  /* 0x0000006400a88947 */ /* 0x002fea0003800000 */
.L_x_132:
[----:B------:R-:W-:Y:S01]  /*1ad0*/  VIADD R9, R9, 0x1 ;  /* 0x0000000109097836 */ /* 0x000fe20000000000 */
[----:B------:R1:W-:Y:S04]  /*1ae0*/  SYNCS.ARRIVE.TRANS64.A1T0 RZ, [R0+URZ+0x1f0], RZ ;  /* 0x0001f0ff00ff79a7 */ /* 0x0003e800081000ff */
[----:B------:R-:W-:-:S04]  /*1af0*/  ISETP.NE.AND P0, PT, R9, 0x2, PT ;  /* 0x000000020900780c */ /* 0x000fc80003f05270 */
[----:B------:R-:W-:Y:S02]  /*1b00*/  SEL R9, R9, RZ, P0 ;  /* 0x000000ff09097207 */ /* 0x000fe40000000000 */
[----:B-1----:R-:W-:-:S04]  /*1b10*/  SEL R0, RZ, 0x1, P0 ;  /* 0x00000001ff007807 */ /* 0x002fc80000000000 */
[----:B------:R-:W-:-:S07]  /*1b20*/  LOP3.LUT R8, R8, R0, RZ, 0x3c, !PT ;  /* 0x0000000008087212 */ /* 0x000fce00078e3cff */
.L_x_24:
[----:B------:R-:W-:Y:S01]  /*1b30*/  ULEA UR6, UR13, UR15, 0x3 ;  /* 0x0000000f0d067291 */ /* 0x000fe2000f8e18ff */
[----:B------:R-:W-:Y:S01]  /*1b40*/  SHF.L.U32 R0, R12, 0x1f, RZ ;  /* 0x0000001f0c007819 */ /* 0x000fe200000006ff */
[----:B------:R-:W-:Y:S02]  /*1b50*/  UISETP.GE.U32.AND UP0, UPT, UR49, 0x3f, UPT ;  /* 0x0000003f3100788c */ /* 0x000fe4000bf06070 */
[----:B------:R-:W-:Y:S02]  /*1b60*/  USHF.L.U32 UR35, UR47, 0x6, URZ ;  /* 0x000000062f237899 */ /* 0x000fe400080006ff */
[----:B------:R-:W-:Y:S01]  /*1b70*/  UIMAD UR19, UR48, 0x50, UR46 ;  /* 0x00000050301378a4 */ /* 0x000fe2000f8e022e */
[----:B------:R-:W-:Y:S02]  /*1b80*/  UMOV UR14, URZ ;  /* 0x000000ff000e7c82 */ /* 0x000fe40008000000 */
[----:B------:R1:W2:Y:S02]  /*1b90*/  SYNCS.PHASECHK.TRANS64.TRYWAIT P0, [UR6+0xb0], R0 ;  /* 0x0000b000ff0075a7 */ /* 0x0002a40008001106 */
[----:B------:R-:W-:Y:S07]  /*1ba0*/  BRA.U !UP0, `(.L_x_26) ;  /* 0x0000000108c07547 */ /* 0x000fee000b800000 */
[----:B------:R-:W-:Y:S01]  /*1bb0*/  UMOV UR8, URZ ;  /* 0x000000ff00087c82 */ /* 0x000fe20008000000 */
[----:B------:R-:W-:-:S05]  /*1bc0*/  UMOV UR7, UR13 ;  /* 0x0000000d00077c82 */ /* 0x000fca0008000000 */
.L_x_32:
[----:B--2---:R-:W-:Y:S01]  /*1bd0*/  @!P3 MOV R2, 0x2400 ;  /* 0x000024000002b802 */ /* 0x004fe20000000f00 */
[----:B----4-:R-:W-:Y:S01]  /*1be0*/  ULEA UR33, UR7, UR15, 0x3 ;  /* 0x0000000f07217291 */ /* 0x010fe2000f8e18ff */
[----:B-12---:R-:W-:Y:S11]  /*1bf0*/  @P0 BRA `(.L_x_27) ;  /* 0x00000000000c0947 */ /* 0x006ff60003800000 */
[----:B------:R-:W-:Y:S04]  /*1c00*/  SHF.L.U32 R3, R12, 0x1f, RZ ;  /* 0x0000001f0c037819 */ /* 0x000fe800000006ff */
[----:B------:R-:W2:Y:S02]  /*1c10*/  SYNCS.PHASECHK.TRANS64.TRYWAIT P0, [UR33+0xb0], R3 ;  /* 0x0000b003ff0075a7 */ /* 0x000ea40008001121 */
[----:B--2---:R-:W-:Y:S05]  /*1c20*/  @!P0 BRA `(.L_x_28) ;  /* 0x0000006400648947 */ /* 0x004fea0003800000 */
.L_x_27:
[----:B------:R2:W-:Y:S01]  /*1c30*/  @!P3 SYNCS.ARRIVE.TRANS64 RZ, [UR33], R2 ;  /* 0x00000002ffffb9a7 */ /* 0x0005e20008000021 */
[----:B------:R-:W-:Y:S04]  /*1c40*/  ULOP3.LUT UR6, UR26, 0x2, URZ, 0xfc, !UPT ;  /* 0x000000021a067892 */ /* 0x000fe8000f8efcff */
[----:B------:R-:W-:Y:S09]  /*1c50*/  UISETP.NE.AND UP0, UPT, UR6, 0x2, UPT ;  /* 0x000000020600788c */ /* 0x000ff2000bf05270 */
[----:B------:R-:W-:Y:S05]  /*1c60*/  BRA.U UP0, `(.L_x_29) ;  /* 0x0000000100047547 */ /* 0x000fea000b800000 */
[----:B---3--:R-:W-:Y:S05]  /*1c70*/  BPT.TRAP 0x1 ;  /* 0x000000040000795c */ /* 0x008fea0000300000 */
.L_x_29:
[----:B------:R-:W-:Y:S04]  /*1c80*/  BSSY.RECONVERGENT B0, `(.L_x_30) ;  /* 0x0000003000007945 */ /* 0x000fe80003800200 */
[----:B------:R-:W-:Y:S05]  /*1c90*/  @P2 BRA `(.L_x_31) ;  /* 0x0000000000042947 */ /* 0x000fea0003800000 */
[----:B---3--:R-:W-:Y:S05]  /*1ca0*/  BPT.TRAP 0x1 ;  /* 0x000000040000795c */ /* 0x008fea0000300000 */
.L_x_31:
[----:B---3--:R-:W-:Y:S05]  /*1cb0*/  BSYNC.RECONVERGENT B0 ;  /* 0x0000000000007941 */ /* 0x008fea0003800200 */
.L_x_30:
[----:B------:R-:W-:Y:S02]  /*1cc0*/  UIADD3 UR6, UPT, UPT, UR7, 0x1, URZ ;  /* 0x0000000107067890 */ /* 0x000fe4000fffe0ff */
[----:B------:R-:W-:Y:S02]  /*1cd0*/  UIADD3 UR22, UP1, UPT, UR28, 0x80, URZ ;  /* 0x000000801c167890 */ /* 0x000fe4000ff3e0ff */
[----:B------:R-:W-:Y:S02]  /*1ce0*/  UISETP.NE.AND UP0, UPT, UR6, 0x16, UPT ;  /* 0x000000160600788c */ /* 0x000fe4000bf05270 */
[----:B------:R-:W-:Y:S02]  /*1cf0*/  ULEA UR32, UR7, UR15, 0xc ;  /* 0x0000000f07207291 */ /* 0x000fe4000f8e60ff */
[----:B------:R-:W-:Y:S02]  /*1d00*/  USEL UR9, URZ, 0x1, UP0 ;  /* 0x00000001ff097887 */ /* 0x000fe40008000000 */
[----:B------:R-:W-:Y:S02]  /*1d10*/  USEL UR13, UR6, URZ, UP0 ;  /* 0x000000ff060d7287 */ /* 0x000fe40008000000 */
[----:B------:R-:W-:Y:S02]  /*1d20*/  USHF.L.U32 UR34, UR8, 0x5, URZ ;  /* 0x0000000508227899 */ /* 0x000fe400080006ff */
[----:B------:R-:W-:Y:S01]  /*1d30*/  ULEA UR6, UR13, UR15, 0x3 ;  /* 0x0000000f0d067291 */ /* 0x000fe2000f8e18ff */
[----:B------:R-:W-:Y:S01]  /*1d40*/  LOP3.LUT R12, R12, UR9, RZ, 0x3c, !PT ;  /* 0x000000090c0c7c12 */ /* 0x000fe2000f8e3cff */
[----:B------:R-:W-:Y:S02]  /*1d50*/  UIADD3.X UR23, UPT, UPT, URZ, UR29, URZ, UP1, !UPT ;  /* 0x0000001dff177290 */ /* 0x000fe40008ffe4ff */
[----:B------:R-:W-:Y:S01]  /*1d60*/  UIADD3 UR32, UPT, UPT, UR32, 0x5400, URZ ;  /* 0x0000540020207890 */ /* 0x000fe2000fffe0ff */
[----:B-1----:R-:W-:Y:S01]  /*1d70*/  SHF.L.U32 R0, R12, 0x1f, RZ ;  /* 0x0000001f0c007819 */ /* 0x002fe200000006ff */
[----:B------:R-:W-:Y:S02]  /*1d80*/  UIADD3 UR10, UP0, UPT, UR28, 0x180, URZ ;  /* 0x000001801c0a7890 */ /* 0x000fe4000ff1e0ff */
[----:B------:R-:W-:Y:S01]  /*1d90*/  UIADD3 UR8, UPT, UPT, UR8, 0x1, URZ ;  /* 0x0000000108087890 */ /* 0x000fe2000fffe0ff */
[----:B------:R4:W1:Y:S01]  /*1da0*/  SYNCS.PHASECHK.TRANS64.TRYWAIT P0, [UR6+0xb0], R0 ;  /* 0x0000b000ff0075a7 */ /* 0x0008620008001106 */
[----:B------:R-:W-:Y:S02]  /*1db0*/  UIMAD UR6, UR7, 0xa00, UR4 ;  /* 0x00000a00070678a4 */ /* 0x000fe4000f8e0204 */
[----:B------:R-:W-:Y:S02]  /*1dc0*/  UIADD3.X UR11, UPT, UPT, URZ, UR29, URZ, UP0, !UPT ;  /* 0x0000001dff0b7290 */ /* 0x000fe400087fe4ff */
[----:B------:R-:W-:Y:S01]  /*1dd0*/  ULEA UR6, UR6, UR15, 0x1 ;  /* 0x0000000f06067291 */ /* 0x000fe2000f8e08ff */
[----:B------:R-:W-:Y:S01]  /*1de0*/  UMOV UR24, 0x0 ;  /* 0x0000000000187882 */ /* 0x000fe20000000000 */
[----:B------:R-:W-:Y:S02]  /*1df0*/  UMOV UR25, 0x10000000 ;  /* 0x1000000000197882 */ /* 0x000fe40000000000 */
[----:B------:R-:W-:Y:S01]  /*1e00*/  UIADD3 UR16, UPT, UPT, UR6, 0x1b400, URZ ;  /* 0x0001b40006107890 */ /* 0x000fe2000fffe0ff */
[----:B------:R4:W-:Y:S01]  /*1e10*/  UTMALDG.3D [UR32], [UR22], desc[UR24] ;  /* 0x00001820160075b4 */ /* 0x0009e20008011000 */
[----:B------:R-:W-:Y:S01]  /*1e20*/  UISETP.NE.AND UP0, UPT, UR8, UR21, UPT ;  /* 0x000000150800728c */ /* 0x000fe2000bf05270 */
[----:B------:R-:W-:Y:S01]  /*1e30*/  UMOV UR6, 0x30000 ;  /* 0x0003000000067882 */ /* 0x000fe20000000000 */
[----:B------:R-:W-:Y:S01]  /*1e40*/  UMOV UR20, UR36 ;  /* 0x0000002400147c82 */ /* 0x000fe20008000000 */
[----:B------:R-:W-:Y:S01]  /*1e50*/  UMOV UR17, UR33 ;  /* 0x0000002100117c82 */ /* 0x000fe20008000000 */
[----:B------:R-:W-:Y:S01]  /*1e60*/  UMOV UR18, UR34 ;  /* 0x0000002200127c82 */ /* 0x000fe20008000000 */
[----:B------:R-:W-:Y:S02]  /*1e70*/  UMOV UR14, UR21 ;  /* 0x00000015000e7c82 */ /* 0x000fe40008000000 */
[----:B------:R4:W-:Y:S01]  /*1e80*/  UTMALDG.3D.MULTICAST [UR16], [UR10], UR6, desc[UR24] ;  /* 0x000018100a0073b4 */ /* 0x0009e20008011806 */
[----:B------:R-:W-:Y:S01]  /*1e90*/  UMOV UR7, UR13 ;  /* 0x0000000d00077c82 */ /* 0x000fe20008000000 */
[----:B------:R-:W-:Y:S05]  /*1ea0*/  BRA.U UP0, `(.L_x_32) ;  /* 0xfffffffd00487547 */ /* 0x000fea000b83ffff */
.L_x_26:
[----:B----4-:R-:W-:Y:S01]  /*1eb0*/  ULEA UR6, UR13, UR15, 0x3 ;  /* 0x0000000f0d067291 */ /* 0x010fe2000f8e18ff */
[----:B-1----:R-:W-:Y:S01]  /*1ec0*/  SHF.L.U32 R0, R12, 0x1f, RZ ;  /* 0x0000001f0c007819 */ /* 0x002fe200000006ff */
[----:B------:R-:W-:Y:S01]  /*1ed0*/  @!P1 SYNCS.ARRIVE.TRANS64.A1T0 RZ, [UR15+0x188], RZ ;  /* 0x000188ffffff99a7 */ /* 0x000fe2000810000f */
[----:B------:R-:W-:-:S06]  /*1ee0*/  UISETP.GT.AND UP0, UPT, UR43, UR41, UPT ;  /* 0x000000292b00728c */ /* 0x000fcc000bf04270 */
[----:B--2---:R1:W2:Y:S03]  /*1ef0*/  SYNCS.PHASECHK.TRANS64.TRYWAIT P0, [UR6+0xb0], R0 ;  /* 0x0000b000ff0075a7 */ /* 0x0042a60008001106 */
[----:B------:R-:W-:Y:S05]  /*1f00*/  BRA.U !UP0, `(.L_x_33) ;  /* 0x0000000108bc7547 */ /* 0x000fea000b800000 */
[----:B------:R-:W-:Y:S01]  /*1f10*/  UIADD3 UR27, UPT, UPT, UR45, UR14, URZ ;  /* 0x0000000e2d1b7290 */ /* 0x000fe2000fffe0ff */
[----:B------:R-:W-:-:S11]  /*1f20*/  UMOV UR6, UR13 ;  /* 0x0000000d00067c82 */ /* 0x000fd60008000000 */
.L_x_39:
[----:B--2---:R-:W-:Y:S01]  /*1f30*/  @!P3 MOV R2, 0x2400 ;  /* 0x000024000002b802 */ /* 0x004fe20000000f00 */
[----:B----4-:R-:W-:Y:S01]  /*1f40*/  ULEA UR9, UR6, UR15, 0x3 ;  /* 0x0000000f06097291 */ /* 0x010fe2000f8e18ff */
[----:B-12---:R-:W-:Y:S11]  /*1f50*/  @P0 BRA `(.L_x_34) ;  /* 0x00000000000c0947 */ /* 0x006ff60003800000 */
[----:B------:R-:W-:Y:S04]  /*1f60*/  SHF.L.U32 R3, R12, 0x1f, RZ ;  /* 0x0000001f0c037819 */ /* 0x000fe800000006ff */
[----:B------:R-:W2:Y:S02]  /*1f70*/  SYNCS.PHASECHK.TRANS64.TRYWAIT P0, [UR9+0xb0], R3 ;  /* 0x0000b003ff0075a7 */ /* 0x000ea40008001109 */
[----:B--2---:R-:W-:Y:S05]  /*1f80*/  @!P0 BRA `(.L_x_35) ;  /* 0x0000006000a48947 */ /* 0x004fea0003800000 */
.L_x_34:
[----:B------:R2:W-:Y:S01]  /*1f90*/  @!P3 SYNCS.ARRIVE.TRANS64 RZ, [UR9], R2 ;  /* 0x00000002ffffb9a7 */ /* 0x0005e20008000009 */
[----:B------:R-:W-:Y:S04]  /*1fa0*/  ULOP3.LUT UR7, UR26, 0x2, URZ, 0xfc, !UPT ;  /* 0x000000021a077892 */ /* 0x000fe8000f8efcff */
[----:B------:R-:W-:Y:S09]  /*1fb0*/  UISETP.NE.AND UP0, UPT, UR7, 0x2, UPT ;  /* 0x000000020700788c */ /* 0x000ff2000bf05270 */
[----:B------:R-:W-:Y:S05]  /*1fc0*/  BRA.U UP0, `(.L_x_36) ;  /* 0x0000000100047547 */ /* 0x000fea000b800000 */
[----:B---3--:R-:W-:Y:S05]  /*1fd0*/  BPT.TRAP 0x1 ;  /* 0x000000040000795c */ /* 0x008fea0000300000 */
.L_x_36:
[----:B------:R-:W-:Y:S04]  /*1fe0*/  BSSY.RECONVERGENT B0, `(.L_x_37) ;  /* 0x0000003000007945 */ /* 0x000fe80003800200 */
[----:B------:R-:W-:Y:S05]  /*1ff0*/  @P2 BRA `(.L_x_38) ;  /* 0x0000000000042947 */ /* 0x000fea0003800000 */
[----:B---3--:R-:W-:Y:S05]  /*2000*/  BPT.TRAP 0x1 ;  /* 0x000000040000795c */ /* 0x008fea0000300000 */
.L_x_38:
[----:B---3--:R-:W-:Y:S05]  /*2010*/  BSYNC.RECONVERGENT B0 ;  /* 0x0000000000007941 */ /* 0x008fea0003800200 */
.L_x_37:
[----:B------:R-:W-:Y:S02]  /*2020*/  UIADD3 UR7, UPT, UPT, UR6, 0x1, URZ ;  /* 0x0000000106077890 */ /* 0x000fe4000fffe0ff */
[----:B------:R-:W-:Y:S02]  /*2030*/  UIADD3 UR22, UP1, UPT, UR28, 0x80, URZ ;  /* 0x000000801c167890 */ /* 0x000fe4000ff3e0ff */
[----:B------:R-:W-:Y:S02]  /*2040*/  UISETP.NE.AND UP0, UPT, UR7, 0x16, UPT ;  /* 0x000000160700788c */ /* 0x000fe4000bf05270 */
[----:B------:R-:W-:Y:S02]  /*2050*/  USHF.L.U32 UR10, UR14, 0x5, URZ ;  /* 0x000000050e0a7899 */ /* 0x000fe400080006ff */
[----:B------:R-:W-:Y:S02]  /*2060*/  USEL UR8, URZ, 0x1, UP0 ;  /* 0x00000001ff087887 */ /* 0x000fe40008000000 */
[----:B------:R-:W-:Y:S02]  /*2070*/  USEL UR13, UR7, URZ, UP0 ;  /* 0x000000ff070d7287 */ /* 0x000fe40008000000 */
[----:B------:R-:W-:Y:S02]  /*2080*/  UIADD3.X UR23, UPT, UPT, URZ, UR29, URZ, UP1, !UPT ;  /* 0x0000001dff177290 */ /* 0x000fe40008ffe4ff */
[----:B------:R-:W-:Y:S01]  /*2090*/  ULEA UR7, UR13, UR15, 0x3 ;  /* 0x0000000f0d077291 */ /* 0x000fe2000f8e18ff */
[----:B------:R-:W-:Y:S01]  /*20a0*/  LOP3.LUT R12, R12, UR8, RZ, 0x3c, !PT ;  /* 0x000000080c0c7c12 */ /* 0x000fe2000f8e3cff */
[----:B------:R-:W-:Y:S02]  /*20b0*/  ULEA UR8, UR6, UR15, 0xc ;  /* 0x0000000f06087291 */ /* 0x000fe4000f8e60ff */
[----:B------:R-:W-:Y:S01]  /*20c0*/  UIADD3 UR24, UP0, UPT, UR28, 0x180, URZ ;  /* 0x000001801c187890 */ /* 0x000fe2000ff1e0ff */
[----:B-1----:R-:W-:Y:S01]  /*20d0*/  SHF.L.U32 R0, R12, 0x1f, RZ ;  /* 0x0000001f0c007819 */ /* 0x002fe200000006ff */
[----:B------:R-:W-:Y:S02]  /*20e0*/  UIADD3 UR8, UPT, UPT, UR8, 0x5400, URZ ;  /* 0x0000540008087890 */ /* 0x000fe4000fffe0ff */
[----:B------:R-:W-:Y:S01]  /*20f0*/  UIMAD UR16, UR6, 0x1400, UR5 ;  /* 0x00001400061078a4 */ /* 0x000fe2000f8e0205 */
[----:B------:R4:W1:Y:S01]  /*2100*/  SYNCS.PHASECHK.TRANS64.TRYWAIT P0, [UR7+0xb0], R0 ;  /* 0x0000b000ff0075a7 */ /* 0x0008620008001107 */
[----:B------:R-:W-:Y:S01]  /*2110*/  UMOV UR30, 0x0 ;  /* 0x00000000001e7882 */ /* 0x000fe20000000000 */
[----:B------:R-:W-:Y:S01]  /*2120*/  UMOV UR31, 0x10000000 ;  /* 0x10000000001f7882 */ /* 0x000fe20000000000 */
[----:B------:R-:W-:Y:S01]  /*2130*/  UMOV UR11, UR35 ;  /* 0x00000023000b7c82 */ /* 0x000fe20008000000 */
[----:B------:R-:W-:Y:S01]  /*2140*/  UMOV UR12, UR36 ;  /* 0x00000024000c7c82 */ /* 0x000fe20008000000 */
[----:B------:R-:W-:Y:S01]  /*2150*/  UIADD3.X UR25, UPT, UPT, URZ, UR29, URZ, UP0, !UPT ;  /* 0x0000001dff197290 */ /* 0x000fe200087fe4ff */
[----:B------:R4:W-:Y:S01]  /*2160*/  UTMALDG.3D [UR8], [UR22], desc[UR30] ;  /* 0x00001e08160075b4 */ /* 0x0009e20008011000 */
[----:B------:R-:W-:Y:S01]  /*2170*/  UIADD3 UR14, UPT, UPT, UR14, 0x1, URZ ;  /* 0x000000010e0e7890 */ /* 0x000fe2000fffe0ff */
[----:B------:R-:W-:Y:S01]  /*2180*/  UMOV UR7, 0x30000 ;  /* 0x0003000000077882 */ /* 0x000fe20000000000 */
[----:B------:R-:W-:Y:S01]  /*2190*/  UMOV UR20, UR36 ;  /* 0x0000002400147c82 */ /* 0x000fe20008000000 */
[----:B------:R-:W-:Y:S01]  /*21a0*/  UMOV UR17, UR9 ;  /* 0x0000000900117c82 */ /* 0x000fe20008000000 */
[----:B------:R-:W-:Y:S01]  /*21b0*/  UMOV UR18, UR10 ;  /* 0x0000000a00127c82 */ /* 0x000fe20008000000 */
[----:B------:R-:W-:Y:S02]  /*21c0*/  UISETP.NE.AND UP0, UPT, UR14, UR27, UPT ;  /* 0x0000001b0e00728c */ /* 0x000fe4000bf05270 */
[----:B------:R4:W-:Y:S01]  /*21d0*/  UTMALDG.3D.MULTICAST [UR16], [UR24], UR7, desc[UR30] ;  /* 0x00001e10180073b4 */ /* 0x0009e20008011807 */
[----:B------:R-:W-:Y:S06]  /*21e0*/  UMOV UR6, UR13 ;  /* 0x0000000d00067c82 */ /* 0x000fec0008000000 */
[----:B------:R-:W-:Y:S05]  /*21f0*/  BRA.U UP0, `(.L_x_39) ;  /* 0xfffffffd004c7547 */ /* 0x000fea000b83ffff */
.L_x_33:
[C---:B------:R-:W-:Y:S01]  /*2200*/  LEA R3, R11.reuse, UR15, 0x3 ;  /* 0x0000000f0b037c11 */ /* 0x040fe2000f8e18ff */
[----:B------:R-:W-:Y:S01]  /*2210*/  NOP ;  /* 0x0000000000007918 */ /* 0x000fe20000000000 */
[----:B-1--4-:R-:W-:Y:S02]  /*2220*/  SHF.L.U32 R0, R10, 0x1f, RZ ;  /* 0x0000001f0a007819 */ /* 0x012fe400000006ff */
[----:B------:R-:W-:Y:S02]  /*2230*/  LEA R4, R11, UR15, 0x4 ;  /* 0x0000000f0b047c11 */ /* 0x000fe4000f8e20ff */
[----:B--2---:R-:W1:Y:S02]  /*2240*/  SYNCS.PHASECHK.TRANS64.TRYWAIT P0, [R3+URZ+0x190], R0 ;  /* 0x00019000030075a7 */ /* 0x004e6400080011ff */
[----:B-1----:R-:W-:Y:S05]  /*2250*/  @!P0 BRA `(.L_x_40) ;  /* 0x0000006000088947 */ /* 0x002fea0003800000 */
.L_x_135:
[----:B------:R-:W2:Y:S01]  /*2260*/  LDS.128 R4, [R4+0x220] ;  /* 0x0002200004047984 */ /* 0x000ea20000000c00 */
[----:B------:R-:W-:Y:S01]  /*2270*/  UISETP.GE.AND UP0, UPT, UR42, 0x1, UPT ;  /* 0x000000012a00788c */ /* 0x000fe2000bf06270 */
[----:B------:R-:W-:Y:S01]  /*2280*/  @!PT LDS RZ, [RZ] ;  /* 0x00000000fffff984 */ /* 0x000fe20000000800 */
[----:B------:R-:W-:Y:S01]  /*2290*/  @!PT LDS RZ, [RZ] ;  /* 0x00000000fffff984 */ /* 0x000fe20000000800 */
[----:B------:R-:W-:Y:S01]  /*22a0*/  @!PT LDS RZ, [RZ] ;  /* 0x00000000fffff984 */ /* 0x000fe20000000800 */
[----:B------:R-:W-:Y:S01]  /*22b0*/  @!PT LDS RZ, [RZ] ;  /* 0x00000000fffff984 */ /* 0x000fe20000000800 */
[----:B------:R4:W-:Y:S06]  /*22c0*/  MEMBAR.ALL.CTA ;  /* 0x0000000000007992 */ /* 0x0009ec0000008000 */
[----:B----4-:R-:W4:Y:S01]  /*22d0*/  FENCE.VIEW.ASYNC.S ;  /* 0x00000000000073c6 */ /* 0x010f220000000000 */
[----:B--2---:R-:W-:-:S13]  /*22e0*/  LOP3.LUT P0, RZ, R6, 0x1, RZ, 0xc0, !PT ;  /* 0x0000000106ff7812 */ /* 0x004fda000780c0ff */
[----:B----4-:R-:W-:Y:S01]  /*22f0*/  VOTEU.ANY UP1, P0 ;  /* 0x0000000000ff7886 */ /* 0x010fe20000020100 */
[----:B------:R-:W-:-:S13]  /*2300*/  PLOP3.LUT P0, PT, PT, PT, UP1, 0x80, 0x8 ;  /* 0x000000000008781c */ /* 0x000fda0003f0f018 */
[----:B-1----:R-:W-:Y:S02]  /*2310*/  @P0 LOP3.LUT R0, R5, 0xffff, RZ, 0xc0, !PT ;  /* 0x0000ffff05000812 */ /* 0x002fe400078ec0ff */
[----:B------:R-:W-:Y:S02]  /*2320*/  @P0 MOV R2, R4 ;  /* 0x0000000400020202 */ /* 0x000fe40000000f00 */
[----:B------:R-:W-:Y:S01]  /*2330*/  @P0 R2UR UR7, R0 ;  /* 0x00000000000702ca */ /* 0x000fe200000e0000 */
[----:B------:R-:W-:Y:S01]  /*2340*/  VIADD R0, R3, 0x1a0 ;  /* 0x000001a003007836 */ /* 0x000fe20000000000 */
[----:B------:R-:W-:Y:S02]  /*2350*/  @P0 SHF.R.U32.HI R4, RZ, 0x10, R5 ;  /* 0x00000010ff040819 */ /* 0x000fe40000011605 */
[----:B------:R-:W-:Y:S02]  /*2360*/  @P0 R2UR UR8, R2 ;  /* 0x00000000020802ca */ /* 0x000fe400000e0000 */
[----:B------:R-:W-:-:S02]  /*2370*/  PRMT R0, RZ, 0x654, R0 ;  /* 0x00000654ff007816 */ /* 0x000fc40000000000 */
[----:B------:R-:W-:Y:S02]  /*2380*/  @P0 R2UR UR6, R4 ;  /* 0x00000000040602ca */ /* 0x000fe400000e0000 */
[----:B------:R1:W-:Y:S03]  /*2390*/  SYNCS.ARRIVE.TRANS64.RED.A1T0 RZ, [R0+URZ], RZ ;  /* 0x000000ff00ff79a7 */ /* 0x0003e600081004ff */
[----:B------:R-:W-:-:S04]  /*23a0*/  @UP1 UMOV UR37, UR7 ;  /* 0x0000000700251c82 */ /* 0x000fc80008000000 */
[----:B------:R-:W-:-:S04]  /*23b0*/  @UP1 UMOV UR38, UR8 ;  /* 0x0000000800261c82 */ /* 0x000fc80008000000 */
[----:B------:R-:W-:Y:S01]  /*23c0*/  @UP1 UMOV UR36, UR6 ;  /* 0x0000000600241c82 */ /* 0x000fe20008000000 */
[----:B------:R-:W-:Y:S05]  /*23d0*/  BRA.U !UP0, `(.L_x_41) ;  /* 0x0000000108d47547 */ /* 0x000fea000b800000 */
[----:B------:R-:W3:Y:S01]  /*23e0*/  LDCU.128 UR16, c[0x0][0xb10] ;  /* 0x00016200ff1077ac */ /* 0x000ee20008000c00 */
[----:B------:R-:W2:Y:S01]  /*23f0*/  LDCU UR12, c[0x0][0xb20] ;  /* 0x00016400ff0c77ac */ /* 0x000ea20008000800 */
[----:B------:R-:W4:Y:S01]  /*2400*/  LDCU UR20, c[0x0][0xb0c] ;  /* 0x00016180ff1477ac */ /* 0x000f220008000800 */
[----:B------:R-:W1:Y:S01]  /*2410*/  LDCU.64 UR10, c[0x0][0xb28] ;  /* 0x00016500ff0a77ac */ /* 0x000e620008000a00 */
[----:B------:R-:W-:Y:S02]  /*2420*/  UISETP.NE.AND UP3, UPT, UR42, 0x1, UPT ;  /* 0x000000012a00788c */ /* 0x000fe4000bf65270 */
[----:B---3--:R-:W-:Y:S02]  /*2430*/  UIMAD.WIDE.U32 UR8, UR39, UR19, URZ ;  /* 0x00000013270872a5 */ /* 0x008fe4000f8e00ff */
[----:B------:R-:W-:Y:S02]  /*2440*/  UIMAD.WIDE.U32 UR6, UR40, UR16, URZ ;  /* 0x00000010280672a5 */ /* 0x000fe4000f8e00ff */
[----:B------:R-:W-:-:S02]  /*2450*/  UISETP.NE.AND UP0, UPT, UR18, 0x1, UPT ;  /* 0x000000011200788c */ /* 0x000fc4000bf05270 */
[----:B------:R-:W-:Y:S01]  /*2460*/  UIMAD.WIDE.U32 UR30, UR37, UR19, URZ ;  /* 0x00000013251e72a5 */ /* 0x000fe2000f8e00ff */
[----:B------:R-:W-:Y:S02]  /*2470*/  UMOV UR8, UR9 ;  /* 0x0000000900087c82 */ /* 0x000fe40008000000 */
[----:B------:R-:W-:Y:S01]  /*2480*/  UMOV UR6, UR7 ;  /* 0x0000000700067c82 */ /* 0x000fe20008000000 */
[----:B--2---:R-:W-:Y:S02]  /*2490*/  USHF.R.U32.HI UR8, URZ, UR12, UR8 ;  /* 0x0000000cff087299 */ /* 0x004fe40008011608 */
[----:B----4-:R-:W-:Y:S02]  /*24a0*/  UISETP.NE.AND UP2, UPT, UR20, 0x1, UPT ;  /* 0x000000011400788c */ /* 0x010fe4000bf45270 */
[----:B------:R-:W-:Y:S02]  /*24b0*/  USHF.R.U32.HI UR6, URZ, UR17, UR6 ;  /* 0x00000011ff067299 */ /* 0x000fe40008011606 */
[----:B------:R-:W-:-:S02]  /*24c0*/  USEL UR7, UR39, UR8, !UP0 ;  /* 0x0000000827077287 */ /* 0x000fc4000c000000 */
[----:B------:R-:W-:Y:S02]  /*24d0*/  USEL UR8, UR40, UR6, !UP2 ;  /* 0x0000000628087287 */ /* 0x000fe4000d000000 */
[----:B-1----:R-:W-:Y:S01]  /*24e0*/  UIMAD.WIDE.U32 UR22, UR7, UR10, URZ ;  /* 0x0000000a071672a5 */ /* 0x002fe2000f8e00ff */
[----:B------:R-:W-:Y:S01]  /*24f0*/  UMOV UR6, UR31 ;  /* 0x0000001f00067c82 */ /* 0x000fe20008000000 */
[----:B------:R-:W-:Y:S02]  /*2500*/  UIMAD.WIDE.U32 UR24, UR38, UR16, URZ ;  /* 0x00000010261872a5 */ /* 0x000fe4000f8e00ff */
[----:B------:R-:W-:-:S03]  /*2510*/  UIMAD.WIDE.U32 UR30, UR8, UR10, URZ ;  /* 0x0000000a081e72a5 */ /* 0x000fc6000f8e00ff */
[----:B------:R-:W-:Y:S01]  /*2520*/  UMOV UR22, UR23 ;  /* 0x0000001700167c82 */ /* 0x000fe20008000000 */
[----:B------:R-:W-:Y:S02]  /*2530*/  USHF.R.U32.HI UR6, URZ, UR12, UR6 ;  /* 0x0000000cff067299 */ /* 0x000fe40008011606 */
[----:B------:R-:W-:Y:S01]  /*2540*/  @UP3 USHF.R.U32.HI UR7, URZ, UR11, UR22 ;  /* 0x0000000bff073299 */ /* 0x000fe20008011616 */
[----:B------:R-:W-:Y:S01]  /*2550*/  UMOV UR24, UR25 ;  /* 0x0000001900187c82 */ /* 0x000fe20008000000 */
[----:B------:R-:W-:Y:S01]  /*2560*/  UMOV UR30, UR31 ;  /* 0x0000001f001e7c82 */ /* 0x000fe20008000000 */
[----:B------:R-:W-:Y:S02]  /*2570*/  USHF.R.U32.HI UR17, URZ, UR17, UR24 ;  /* 0x00000011ff117299 */ /* 0x000fe40008011618 */
[----:B------:R-:W-:Y:S02]  /*2580*/  USEL UR6, UR37, UR6, !UP0 ;  /* 0x0000000625067287 */ /* 0x000fe4000c000000 */
[----:B------:R-:W-:-:S02]  /*2590*/  @UP3 USHF.R.U32.HI UR8, URZ, UR11, UR30 ;  /* 0x0000000bff083299 */ /* 0x000fc4000801161e */
[----:B------:R-:W-:Y:S02]  /*25a0*/  UIMAD UR9, UR42, UR7, URZ ;  /* 0x000000072a0972a4 */ /* 0x000fe4000f8e02ff */
[----:B------:R-:W-:Y:S02]  /*25b0*/  USEL UR7, UR38, UR17, !UP2 ;  /* 0x0000001126077287 */ /* 0x000fe4000d000000 */
[----:B------:R-:W-:Y:S02]  /*25c0*/  UIMAD UR12, UR42, UR8, URZ ;  /* 0x000000082a0c72a4 */ /* 0x000fe4000f8e02ff */
[----:B------:R-:W-:Y:S02]  /*25d0*/  UISETP.GE.AND UP0, UPT, UR6, UR9, UPT ;  /* 0x000000090600728c */ /* 0x000fe4000bf06270 */
[----:B------:R-:W-:Y:S02]  /*25e0*/  UIMAD.WIDE.U32 UR22, UR6, UR10, URZ ;  /* 0x0000000a061672a5 */ /* 0x000fe4000f8e00ff */
[----:B------:R-:W-:-:S02]  /*25f0*/  UISETP.GE.OR UP0, UPT, UR7, UR12, UP0 ;  /* 0x0000000c0700728c */ /* 0x000fc40008706670 */
[----:B------:R-:W-:Y:S02]  /*2600*/  UIMAD.WIDE.U32 UR16, UR7, UR10, URZ ;  /* 0x0000000a071072a5 */ /* 0x000fe4000f8e00ff */
[----:B------:R-:W-:Y:S01]  /*2610*/  UIADD3 UR12, UPT, UPT, -UR6, URZ, URZ ;  /* 0x000000ff060c7290 */ /* 0x000fe2000fffe1ff */
[----:B------:R-:W-:Y:S01]  /*2620*/  UMOV UR10, UR23 ;  /* 0x00000017000a7c82 */ /* 0x000fe20008000000 */
[----:B------:R-:W-:Y:S02]  /*2630*/  UIADD3 UR14, UPT, UPT, -UR7, URZ, URZ ;  /* 0x000000ff070e7290 */ /* 0x000fe4000fffe1ff */
[----:B------:R-:W-:-:S03]  /*2640*/  USHF.R.U32.HI UR10, URZ, UR11, UR10 ;  /* 0x0000000bff0a7299 */ /* 0x000fc6000801160a */
[----:B------:R-:W-:Y:S01]  /*2650*/  @!UP0 UMOV UR9, UR17 ;  /* 0x0000001100098c82 */ /* 0x000fe20008000000 */
[----:B------:R-:W-:Y:S02]  /*2660*/  UIMAD UR12, UR18, UR12, UR37 ;  /* 0x0000000c120c72a4 */ /* 0x000fe4000f8e0225 */
[----:B------:R-:W-:Y:S02]  /*2670*/  USEL UR10, UR6, UR10, !UP3 ;  /* 0x0000000a060a7287 */ /* 0x000fe4000d800000 */
[----:B------:R-:W-:Y:S02]  /*2680*/  @!UP0 USHF.R.U32.HI UR9, URZ, UR11, UR9 ;  /* 0x0000000bff098299 */ /* 0x000fe40008011609 */
[----:B------:R-:W-:Y:S02]  /*2690*/  UIADD3 UR11, UPT, UPT, -UR10, URZ, URZ ;  /* 0x000000ff0a0b7290 */ /* 0x000fe4000fffe1ff */
[----:B------:R-:W-:Y:S02]  /*26a0*/  @!UP0 USEL UR9, UR7, UR9, !UP3 ;  /* 0x0000000907098287 */ /* 0x000fe4000d800000 */
[----:B------:R-:W-:-:S02]  /*26b0*/  UIMAD UR11, UR42, UR11, UR6 ;  /* 0x0000000b2a0b72a4 */ /* 0x000fc4000f8e0206 */
[----:B------:R-:W-:Y:S02]  /*26c0*/  @!UP0 UIADD3 UR10, UPT, UPT, UR10, -UR9, URZ ;  /* 0x800000090a0a8290 */ /* 0x000fe4000fffe0ff */
[----:B------:R-:W-:Y:S02]  /*26d0*/  @!UP0 UIMAD UR9, UR11, UR8, UR9 ;  /* 0x000000080b0982a4 */ /* 0x000fe4000f8e0209 */
[----:B------:R-:W-:Y:S02]  /*26e0*/  @!UP0 UIMAD UR6, UR42, UR10, UR7 ;  /* 0x0000000a2a0682a4 */ /* 0x000fe4000f8e0207 */
[----:B------:R-:W-:Y:S02]  /*26f0*/  UIMAD UR8, UR20, UR14, UR38 ;  /* 0x0000000e140872a4 */ /* 0x000fe4000f8e0226 */
[----:B------:R-:W-:Y:S01]  /*2700*/  UIMAD UR37, UR6, UR18, UR12 ;  /* 0x00000012062572a4 */ /* 0x000fe2000f8e020c */
[----:B------:R-:W-:Y:S02]  /*2710*/  @!UP0 UMOV UR7, UR9 ;  /* 0x0000000900078c82 */ /* 0x000fe40008000000 */
[----:B------:R-:W-:-:S12]  /*2720*/  UIMAD UR38, UR7, UR20, UR8 ;  /* 0x00000014072672a4 */ /* 0x000fd8000f8e0208 */
.L_x_41:
[----:B------:R-:W2:Y:S02]  /*2730*/  LDCU UR6, c[0x0][0xb30] ;  /* 0x00016600ff0677ac */ /* 0x000ea40008000800 */
[----:B--2---:R-:W-:-:S09]  /*2740*/  UISETP.NE.AND UP0, UPT, UR6, 0x1, UPT ;  /* 0x000000010600788c */ /* 0x004fd2000bf05270 */
[----:B------:R-:W-:Y:S05]  /*2750*/  BRA.U UP0, `(.L_x_42) ;  /* 0x0000000100447547 */ /* 0x000fea000b800000 */
[----:B------:R-:W2:Y:S01]  /*2760*/  LDCU.128 UR16, c[0x0][0xb10] ;  /* 0x00016200ff1077ac */ /* 0x000ea20008000c00 */
[----:B------:R-:W4:Y:S01]  /*2770*/  LDCU UR10, c[0x0][0xb0c] ;  /* 0x00016180ff0a77ac */ /* 0x000f220008000800 */
[----:B------:R-:W1:Y:S01]  /*2780*/  LDCU UR11, c[0x0][0xb20] ;  /* 0x00016400ff0b77ac */ /* 0x000e620008000800 */
[----:B--2---:R-:W-:Y:S02]  /*2790*/  UIMAD.WIDE.U32 UR8, UR38, UR16, URZ ;  /* 0x00000010260872a5 */ /* 0x004fe4000f8e00ff */
[----:B------:R-:W-:Y:S02]  /*27a0*/  UIMAD.WIDE.U32 UR6, UR37, UR19, URZ ;  /* 0x00000013250672a5 */ /* 0x000fe4000f8e00ff */
[----:B----4-:R-:W-:Y:S02]  /*27b0*/  UISETP.NE.AND UP2, UPT, UR10, 0x1, UPT ;  /* 0x000000010a00788c */ /* 0x010fe4000bf45270 */
[----:B------:R-:W-:Y:S01]  /*27c0*/  UISETP.NE.AND UP0, UPT, UR18, 0x1, UPT ;  /* 0x000000011200788c */ /* 0x000fe2000bf05270 */
[----:B------:R-:W-:-:S02]  /*27d0*/  UMOV UR8, UR9 ;  /* 0x0000000900087c82 */ /* 0x000fc40008000000 */
[----:B------:R-:W-:Y:S01]  /*27e0*/  UMOV UR6, UR7 ;  /* 0x0000000700067c82 */ /* 0x000fe20008000000 */
[----:B------:R-:W-:Y:S02]  /*27f0*/  USHF.R.U32.HI UR17, URZ, UR17, UR8 ;  /* 0x00000011ff117299 */ /* 0x000fe40008011608 */
[----:B-1----:R-:W-:Y:S02]  /*2800*/  USHF.R.U32.HI UR6, URZ, UR11, UR6 ;  /* 0x0000000bff067299 */ /* 0x002fe40008011606 */
[----:B------:R-:W-:Y:S02]  /*2810*/  USEL UR7, UR38, UR17, !UP2 ;  /* 0x0000001126077287 */ /* 0x000fe4000d000000 */
[----:B------:R-:W-:-:S04]  /*2820*/  USEL UR6, UR37, UR6, !UP0 ;  /* 0x0000000625067287 */ /* 0x000fc8000c000000 */
[----:B------:R-:W-:Y:S02]  /*2830*/  UIADD3 UR8, UPT, UPT, UR7, -UR6, URZ ;  /* 0x8000000607087290 */ /* 0x000fe4000fffe0ff */
[----:B------:R-:W-:Y:S02]  /*2840*/  UIADD3 UR6, UPT, UPT, -UR7, UR6, URZ ;  /* 0x0000000607067290 */ /* 0x000fe4000fffe1ff */
[----:B------:R-:W-:Y:S02]  /*2850*/  UIMAD UR37, UR8, UR18, UR37 ;  /* 0x00000012082572a4 */ /* 0x000fe4000f8e0225 */
[----:B------:R-:W-:-:S12]  /*2860*/  UIMAD UR38, UR6, UR10, UR38 ;  /* 0x0000000a062672a4 */ /* 0x000fd8000f8e0226 */
.L_x_42:
[----:B------:R-:W-:Y:S01]  /*2870*/  VIADD R11, R11, 0x1 ;  /* 0x000000010b0b7836 */ /* 0x000fe20000000000 */
[----:B------:R-:W-:Y:S01]  /*2880*/  PLOP3.LUT P1, PT, PT, PT, PT, 0x80, 0x8 ;  /* 0x000000000008781c */ /* 0x000fe20003f2f070 */
[----:B------:R-:W-:Y:S02]  /*2890*/  UIADD3 UR47, UPT, UPT, UR38, UR59, URZ ;  /* 0x0000003b262f7290 */ /* 0x000fe4000fffe0ff */
[----:B------:R-:W-:Y:S01]  /*28a0*/  UIADD3 UR48, UPT, UPT, UR37, UR58, URZ ;  /* 0x0000003a25307290 */ /* 0x000fe2000fffe0ff */
[----:B------:R-:W-:-:S04]  /*28b0*/  ISETP.NE.AND P0, PT, R11, 0x2, PT ;  /* 0x000000020b00780c */ /* 0x000fc80003f05270 */
[----:B-1----:R-:W-:Y:S02]  /*28c0*/  SEL R0, RZ, 0x1, P0 ;  /* 0x00000001ff007807 */ /* 0x002fe40000000000 */
[----:B------:R-:W-:Y:S02]  /*28d0*/  SEL R11, R11, RZ, P0 ;  /* 0x000000ff0b0b7207 */ /* 0x000fe40000000000 */
[----:B------:R-:W-:Y:S01]  /*28e0*/  LOP3.LUT R10, R10, R0, RZ, 0x3c, !PT ;  /* 0x000000000a0a7212 */ /* 0x000fe200078e3cff */
[----:B------:R-:W-:Y:S06]  /*28f0*/  BRA.U UP1, `(.L_x_43) ;  /* 0xfffffff1015c7547 */ /* 0x000fec000b83ffff */
[----:B------:R-:W-:Y:S01]  /*2900*/  UIADD3 UR15, UPT, UPT, UR15, 0xb0, URZ ;  /* 0x000000b00f0f7890 */ /* 0x000fe2000fffe0ff */
[----:B------:R-:W-:-:S03]  /*2910*/  SHF.L.U32 R2, R12, 0x1f, RZ ;  /* 0x0000001f0c027819 */ /* 0x000fc600000006ff */
[----:B------:R-:W-:-:S09]  /*2920*/  ULEA UR4, UR13, UR15, 0x3 ;  /* 0x0000000f0d047291 */ /* 0x000fd2000f8e18ff */
[----:B------:R-:W1:Y:S02]  /*2930*/  SYNCS.PHASECHK.TRANS64.TRYWAIT P0, [UR4], R2 ;  /* 0x00000002ff0075a7 */ /* 0x000e640008001104 */
[----:B-1----:R-:W-:Y:S05]  /*2940*/  @!P0 BRA `(.L_x_44) ;  /* 0x0000005800608947 */ /* 0x002fea0003800000 */
.L_x_137:
[----:B------:R-:W-:-:S04]  /*2950*/  UIADD3 UR4, UPT, UPT, UR13, 0x1, URZ ;  /* 0x000000010d047890 */ /* 0x000fc8000fffe0ff */
[----:B------:R-:W-:-:S04]  /*2960*/  UISETP.NE.AND UP0, UPT, UR4, 0x16, UPT ;  /* 0x000000160400788c */ /* 0x000fc8000bf05270 */
[----:B------:R-:W-:Y:S02]  /*2970*/  USEL UR6, URZ, 0x1, UP0 ;  /* 0x00000001ff067887 */ /* 0x000fe40008000000 */
[----:B------:R-:W-:-:S04]  /*2980*/  USEL UR4, UR4, URZ, UP0 ;  /* 0x000000ff04047287 */ /* 0x000fc80008000000 */
[----:B------:R-:W-:Y:S01]  /*2990*/  ULEA UR5, UR4, UR15, 0x3 ;  /* 0x0000000f04057291 */ /* 0x000fe2000f8e18ff */
[----:B-1----:R-:W-:-:S04]  /*29a0*/  LOP3.LUT R2, R12, UR6, RZ, 0x3c, !PT ;  /* 0x000000060c027c12 */ /* 0x002fc8000f8e3cff */
[----:B------:R-:W-:-:S04]  /*29b0*/  SHF.L.U32 R3, R2, 0x1f, RZ ;  /* 0x0000001f02037819 */ /* 0x000fc800000006ff */
[----:B------:R-:W1:Y:S02]  /*29c0*/  SYNCS.PHASECHK.TRANS64.TRYWAIT P0, [UR5], R3 ;  /* 0x00000003ff0075a7 */ /* 0x000e640008001105 */
[----:B-1----:R-:W-:Y:S05]  /*29d0*/  @!P0 BRA `(.L_x_45) ;  /* 0x0000005800548947 */ /* 0x002fea0003800000 */
.L_x_139:
[----:B------:R-:W-:-:S04]  /*29e0*/  UIADD3 UR4, UPT, UPT, UR4, 0x1, URZ ;  /* 0x0000000104047890 */ /* 0x000fc8000fffe0ff */
[----:B------:R-:W-:-:S04]  /*29f0*/  UISETP.NE.AND UP0, UPT, UR4, 0x16, UPT ;  /* 0x000000160400788c */ /* 0x000fc8000bf05270 */
[----:B------:R-:W-:Y:S02]  /*2a00*/  USEL UR6, URZ, 0x1, UP0 ;  /* 0x00000001ff067887 */ /* 0x000fe40008000000 */
[----:B------:R-:W-:-:S04]  /*2a10*/  USEL UR4, UR4, URZ, UP0 ;  /* 0x000000ff04047287 */ /* 0x000fc80008000000 */
[----:B------:R-:W-:Y:S01]  /*2a20*/  ULEA UR5, UR4, UR15, 0x3 ;  /* 0x0000000f04057291 */ /* 0x000fe2000f8e18ff */
[----:B------:R-:W-:-:S04]  /*2a30*/  LOP3.LUT R2, R2, UR6, RZ, 0x3c, !PT ;  /* 0x0000000602027c12 */ /* 0x000fc8000f8e3cff */
[----:B-1----:R-:W-:-:S04]  /*2a40*/  SHF.L.U32 R3, R2, 0x1f, RZ ;  /* 0x0000001f02037819 */ /* 0x002fc800000006ff */
[----:B------:R-:W1:Y:S02]  /*2a50*/  SYNCS.PHASECHK.TRANS64.TRYWAIT P0, [UR5], R3 ;  /* 0x00000003ff0075a7 */ /* 0x000e640008001105 */
[----:B-1----:R-:W-:Y:S05]  /*2a60*/  @!P0 BRA `(.L_x_46) ;  /* 0x0000005800488947 */ /* 0x002fea0003800000 */
.L_x_141:
        /* <DEDUP_REMOVED lines=9> */
.L_x_143:
        /* <DEDUP_REMOVED lines=9> */
.L_x_145:
        /* <DEDUP_REMOVED lines=9> */
.L_x_147:
        /* <DEDUP_REMOVED lines=9> */
.L_x_149:
        /* <DEDUP_REMOVED lines=9> */
.L_x_151:
        /* <DEDUP_REMOVED lines=9> */
.L_x_153:
        /* <DEDUP_REMOVED lines=9> */
.L_x_155:
        /* <DEDUP_REMOVED lines=9> */
.L_x_157:
        /* <DEDUP_REMOVED lines=9> */
.L_x_159:
        /* <DEDUP_REMOVED lines=9> */
.L_x_161:
        /* <DEDUP_REMOVED lines=9> */
.L_x_163:
        /* <DEDUP_REMOVED lines=9> */
.L_x_165:
        /* <DEDUP_REMOVED lines=9> */
.L_x_167:
        /* <DEDUP_REMOVED lines=9> */
.L_x_169:
        /* <DEDUP_REMOVED lines=9> */
.L_x_171:
        /* <DEDUP_REMOVED lines=9> */
.L_x_173:
        /* <DEDUP_REMOVED lines=9> */
.L_x_175:
        /* <DEDUP_REMOVED lines=9> */
.L_x_177:
[----:B------:R-:W-:-:S04]  /*3490*/  UIADD3 UR4, UPT, UPT, UR4, 0x1, URZ ;  /* 0x0000000104047890 */ /* 0x000fc8000fffe0ff */
[----:B------:R-:W-:-:S04]  /*34a0*/  UISETP.NE.AND UP0, UPT, UR4, 0x16, UPT ;  /* 0x000000160400788c */ /* 0x000fc8000bf05270 */
[----:B------:R-:W-:Y:S02]  /*34b0*/  USEL UR5, URZ, 0x1, UP0 ;  /* 0x00000001ff057887 */ /* 0x000fe40008000000 */
[----:B------:R-:W-:-:S04]  /*34c0*/  USEL UR4, UR4, URZ, UP0 ;  /* 0x000000ff04047287 */ /* 0x000fc80008000000 */
[----:B------:R-:W-:Y:S01]  /*34d0*/  ULEA UR4, UR4, UR15, 0x3 ;  /* 0x0000000f04047291 */ /* 0x000fe2000f8e18ff */
[----:B------:R-:W-:-:S04]  /*34e0*/  LOP3.LUT R2, R2, UR5, RZ, 0x3c, !PT ;  /* 0x0000000502027c12 */ /* 0x000fc8000f8e3cff */
[----:B------:R-:W-:Y:S01]  /*34f0*/  SHF.L.U32 R2, R2, 0x1f, RZ ;  /* 0x0000001f02027819 */ /* 0x000fe200000006ff */
[----:B-1----:R-:W-:-:S07]  /*3500*/  IMAD.U32 R0, RZ, RZ, UR4 ;  /* 0x00000004ff007e24 */ /* 0x002fce000f8e00ff */
.L_x_65:
[----:B-1----:R1:W2:Y:S02]  /*3510*/  SYNCS.PHASECHK.TRANS64.TRYWAIT P0, [R0+URZ], R2 ;  /* 0x00000002000075a7 */ /* 0x0022a400080011ff */
[----:B--2---:R-:W-:Y:S05]  /*3520*/  @!P0 NANOSLEEP.SYNCS 0x989680 ;  /* 0x009896800000895d */ /* 0x004fea0003900000 */
[----:B------:R-:W2:Y:S02]  /*3530*/  @!P0 SYNCS.PHASECHK.TRANS64 P0, [R0+URZ], R2 ;  /* 0x00000002000085a7 */ /* 0x000ea400080010ff */
[----:B--23--:R-:W-:Y:S05]  /*3540*/  @P0 EXIT ;  /* 0x000000000000094d */ /* 0x00cfea0003800000 */
[----:B------:R-:W-:Y:S05]  /*3550*/  BRA `(.L_x_65) ;  /* 0xfffffffc00ec7947 */ /* 0x000fea000383ffff */
.L_x_23:
[----:B------:R-:W-:-:S04]  /*3560*/  UISETP.NE.AND UP0, UPT, UR44, URZ, UPT ;  /* 0x000000ff2c00728c */ /* 0x000fc8000bf05270 */
[----:B------:R-:W-:-:S09]  /*3570*/  UISETP.NE.OR UP0, UPT, UR20, 0x1, UP0 ;  /* 0x000000011400788c */ /* 0x000fd20008705670 */
[----:B------:R-:W-:Y:S05]  /*3580*/  BRA.U UP0, `(.L_x_66) ;  /* 0x0000000500487547 */ /* 0x000fea000b800000 */
[----:B------:R-:W-:Y:S01]  /*3590*/  ISETP.GE.U32.AND P2, PT, R0, 0x2, PT ;  /* 0x000000020000780c */ /* 0x000fe20003f46070 */
[----:B------:R-:W-:Y:S01]  /*35a0*/  IMAD.MOV.U32 R12, RZ, RZ, 0x1 ;  /* 0x00000001ff0c7424 */ /* 0x000fe200078e00ff */
[----:B------:R-:W-:Y:S02]  /*35b0*/  CS2R R10, SRZ ;  /* 0x00000000000a7805 */ /* 0x000fe4000001ff00 */
[----:B------:R-:W-:Y:S01]  /*35c0*/  CS2R R8, SRZ ;  /* 0x0000000000087805 */ /* 0x000fe2000001ff00 */
[----:B------:R-:W-:Y:S01]  /*35d0*/  UMOV UR4, 0x400 ;  /* 0x0000040000047882 */ /* 0x000fe20000000000 */
[----:B------:R-:W-:Y:S01]  /*35e0*/  UMOV UR5, URZ ;  /* 0x000000ff00057c82 */ /* 0x000fe20008000000 */
[----:B------:R-:W-:-:S12]  /*35f0*/  ULEA UR44, UR44, UR4, 0x18 ;  /* 0x000000042c2c7291 */ /* 0x000fd8000f8ec0ff */
.L_x_70:
[----:B------:R-:W-:Y:S02]  /*3600*/  LEA R2, R8, UR44, 0x3 ;  /* 0x0000002c08027c11 */ /* 0x000fe4000f8e18ff */
[----:B------:R-:W-:-:S03]  /*3610*/  SHF.L.U32 R4, R9, 0x1f, RZ ;  /* 0x0000001f09047819 */ /* 0x000fc600000006ff */
[----:B------:R-:W-:Y:S01]  /*3620*/  VIADD R5, R2, 0x200 ;  /* 0x0000020002057836 */ /* 0x000fe20000000000 */
[----:B------:R-:W1:Y:S02]  /*3630*/  SYNCS.PHASECHK.TRANS64.TRYWAIT P0, [R2+URZ+0x1f0], R4 ;  /* 0x0001f004020075a7 */ /* 0x000e6400080011ff */
[----:B-1----:R-:W-:Y:S05]  /*3640*/  @!P0 BRA `(.L_x_67) ;  /* 0x0000005400188947 */ /* 0x002fea0003800000 */
.L_x_178:
[----:B------:R-:W-:Y:S01]  /*3650*/  ULEA UR4, UR5, UR44, 0x3 ;  /* 0x0000002c05047291 */ /* 0x000fe2000f8e18ff */
[----:B-1----:R-:W-:Y:S01]  /*3660*/  PRMT R2, RZ, 0x654, R5 ;  /* 0x00000654ff027816 */ /* 0x002fe20000000005 */
[----:B------:R-:W-:Y:S01]  /*3670*/  @!P2 IMAD.MOV.U32 R4, RZ, RZ, 0x10 ;  /* 0x00000010ff04a424 */ /* 0x000fe200078e00ff */
[----:B------:R-:W-:Y:S01]  /*3680*/  SHF.L.U32 R5, R12, 0x1f, RZ ;  /* 0x0000001f0c057819 */ /* 0x000fe200000006ff */
[----:B------:R-:W-:Y:S01]  /*3690*/  UIADD3 UR6, UPT, UPT, UR4, 0x190, URZ ;  /* 0x0000019004067890 */ /* 0x000fe2000fffe0ff */
[----:B------:R1:W-:Y:S05]  /*36a0*/  SYNCS.ARRIVE.TRANS64.RED.A1T0 RZ, [R2+URZ], RZ ;  /* 0x000000ff02ff79a7 */ /* 0x0003ea00081004ff */
[----:B------:R-:W-:Y:S01]  /*36b0*/  IMAD.U32 R6, RZ, RZ, UR6 ;  /* 0x00000006ff067e24 */ /* 0x000fe2000f8e00ff */
[----:B------:R-:W2:Y:S04]  /*36c0*/  SYNCS.PHASECHK.TRANS64.TRYWAIT P0, [UR4+0x1a0], R5 ;  /* 0x0001a005ff0075a7 */ /* 0x000ea80008001104 */
[----:B------:R-:W-:Y:S01]  /*36d0*/  PRMT R6, R0, 0x654, R6 ;  /* 0x0000065400067816 */ /* 0x000fe20000000006 */
[----:B-12---:R-:W-:Y:S06]  /*36e0*/  @!P0 BRA `(.L_x_68) ;  /* 0x0000005400048947 */ /* 0x006fec0003800000 */
.L_x_180:
[----:B------:R-:W-:Y:S01]  /*36f0*/  ULEA UR6, UR5, UR44, 0x4 ;  /* 0x0000002c05067291 */ /* 0x000fe2000f8e20ff */
[----:B------:R-:W-:Y:S01]  /*3700*/  SEL R3, R6, R3, !P2 ;  /* 0x0000000306037207 */ /* 0x000fe20005000000 */
[----:B------:R-:W-:Y:S01]  /*3710*/  UIADD3 UR7, UPT, UPT, UR4, 0x190, URZ ;  /* 0x0000019004077890 */ /* 0x000fe2000fffe0ff */
[----:B-1----:R-:W-:Y:S01]  /*3720*/  LEA R2, R11, UR44, 0x3 ;  /* 0x0000002c0b027c11 */ /* 0x002fe2000f8e18ff */
[----:B------:R-:W-:Y:S01]  /*3730*/  UIADD3 UR6, UPT, UPT, UR6, 0x220, URZ ;  /* 0x0000022006067890 */ /* 0x000fe2000fffe0ff */
[----:B------:R1:W-:Y:S01]  /*3740*/  @!P2 SYNCS.ARRIVE.TRANS64.RED RZ, [R3+URZ], R4 ;  /* 0x0000000403ffa9a7 */ /* 0x0003e200080004ff */
[----:B------:R-:W-:Y:S01]  /*3750*/  UIADD3 UR4, UPT, UPT, UR5, 0x1, URZ ;  /* 0x0000000105047890 */ /* 0x000fe2000fffe0ff */
[----:B------:R-:W-:-:S03]  /*3760*/  VIADD R8, R8, 0x1 ;  /* 0x0000000108087836 */ /* 0x000fc60000000000 */
[----:B------:R-:W-:Y:S02]  /*3770*/  UISETP.NE.AND UP0, UPT, UR4, 0x2, UPT ;  /* 0x000000020400788c */ /* 0x000fe4000bf05270 */
[----:B------:R-:W-:Y:S01]  /*3780*/  ISETP.NE.AND P0, PT, R8, 0x2, PT ;  /* 0x000000020800780c */ /* 0x000fe20003f05270 */
[----:B------:R-:W-:Y:S06]  /*3790*/  UGETNEXTWORKID.BROADCAST [UR6], [UR7] ;  /* 0x00000000060073ca */ /* 0x000fec0008000100 */
[----:B------:R-:W-:Y:S02]  /*37a0*/  USEL UR6, URZ, 0x1, UP0 ;  /* 0x00000001ff067887 */ /* 0x000fe40008000000 */
[----:B------:R-:W-:-:S04]  /*37b0*/  USEL UR5, UR4, URZ, UP0 ;  /* 0x000000ff04057287 */ /* 0x000fc80008000000 */
[----:B------:R-:W-:Y:S02]  /*37c0*/  LOP3.LUT R12, R12, UR6, RZ, 0x3c, !PT ;  /* 0x000000060c0c7c12 */ /* 0x000fe4000f8e3cff */
[----:B-1----:R-:W-:-:S04]  /*37d0*/  SHF.L.U32 R4, R10, 0x1f, RZ ;  /* 0x0000001f0a047819 */ /* 0x002fc800000006ff */
[----:B------:R-:W1:Y:S02]  /*37e0*/  SYNCS.PHASECHK.TRANS64.TRYWAIT P1, [R2+URZ+0x190], R4 ;  /* 0x00019004020075a7 */ /* 0x000e6400080211ff */
[----:B-1----:R-:W-:Y:S05]  /*37f0*/  @!P1 BRA `(.L_x_69) ;  /* 0x0000005000d89947 */ /* 0x002fea0003800000 */
.L_x_181:
[C---:B-1----:R-:W-:Y:S01]  /*3800*/  LEA R4, R11.reuse, UR44, 0x4 ;  /* 0x0000002c0b047c11 */ /* 0x042fe2000f8e20ff */
[----:B------:R-:W-:Y:S01]  /*3810*/  VIADD R2, R2, 0x1a0 ;  /* 0x000001a002027836 */ /* 0x000fe20000000000 */
[----:B------:R-:W-:Y:S01]  /*3820*/  SEL R8, R8, RZ, P0 ;  /* 0x000000ff08087207 */ /* 0x000fe20000000000 */
[----:B------:R-:W-:-:S03]  /*3830*/  VIADD R11, R11, 0x1 ;  /* 0x000000010b0b7836 */ /* 0x000fc60000000000 */
[----:B------:R-:W1:Y:S01]  /*3840*/  LDS.128 R4, [R4+0x220] ;  /* 0x0002200004047984 */ /* 0x000e620000000c00 */
[----:B------:R-:W-:Y:S02]  /*3850*/  PRMT R2, RZ, 0x654, R2 ;  /* 0x00000654ff027816 */ /* 0x000fe40000000002 */
[C---:B------:R-:W-:Y:S01]  /*3860*/  ISETP.NE.AND P1, PT, R11.reuse, 0x2, PT ;  /* 0x000000020b00780c */ /* 0x040fe20003f25270 */
[----:B------:R-:W-:Y:S01]  /*3870*/  @!PT LDS RZ, [RZ] ;  /* 0x00000000fffff984 */ /* 0x000fe20000000800 */
[----:B------:R-:W-:Y:S01]  /*3880*/  @!PT LDS RZ, [RZ] ;  /* 0x00000000fffff984 */ /* 0x000fe20000000800 */
[----:B------:R-:W-:Y:S01]  /*3890*/  @!PT LDS RZ, [RZ] ;  /* 0x00000000fffff984 */ /* 0x000fe20000000800 */
[----:B------:R-:W-:Y:S01]  /*38a0*/  @!PT LDS RZ, [RZ] ;  /* 0x00000000fffff984 */ /* 0x000fe20000000800 */
[----:B------:R2:W-:Y:S06]  /*38b0*/  MEMBAR.ALL.CTA ;  /* 0x0000000000007992 */ /* 0x0005ec0000008000 */
[----:B--2---:R-:W2:Y:S01]  /*38c0*/  FENCE.VIEW.ASYNC.S ;  /* 0x00000000000073c6 */ /* 0x004ea20000000000 */
[----:B------:R-:W-:Y:S01]  /*38d0*/  SEL R11, R11, RZ, P1 ;  /* 0x000000ff0b0b7207 */ /* 0x000fe20000800000 */
[----:B--2---:R2:W-:Y:S01]  /*38e0*/  SYNCS.ARRIVE.TRANS64.RED.A1T0 RZ, [R2+URZ], RZ ;  /* 0x000000ff02ff79a7 */ /* 0x0045e200081004ff */
[----:B-1----:R-:W-:-:S02]  /*38f0*/  LOP3.LUT P3, RZ, R6, 0x1, RZ, 0xc0, !PT ;  /* 0x0000000106ff7812 */ /* 0x002fc4000786c0ff */
[----:B------:R-:W-:-:S04]  /*3900*/  SEL R4, RZ, 0x1, P1 ;  /* 0x00000001ff047807 */ /* 0x000fc80000800000 */
[----:B------:R-:W-:Y:S02]  /*3910*/  LOP3.LUT R10, R10, R4, RZ, 0x3c, !PT ;  /* 0x000000040a0a7212 */ /* 0x000fe400078e3cff */
[----:B--2---:R-:W-:-:S04]  /*3920*/  SEL R2, RZ, 0x1, P0 ;  /* 0x00000001ff027807 */ /* 0x004fc80000000000 */
[----:B------:R-:W-:Y:S01]  /*3930*/  LOP3.LUT R9, R9, R2, RZ, 0x3c, !PT ;  /* 0x0000000209097212 */ /* 0x000fe200078e3cff */
[----:B------:R-:W-:Y:S06]  /*3940*/  @P3 BRA `(.L_x_70) ;  /* 0xfffffffc002c3947 */ /* 0x000fec000383ffff */
[----:B------:R-:W-:Y:S01]  /*3950*/  ULEA UR4, UR5, UR44, 0x3 ;  /* 0x0000002c05047291 */ /* 0x000fe2000f8e18ff */
[----:B------:R-:W-:-:S08]  /*3960*/  SHF.L.U32 R2, R12, 0x1f, RZ ;  /* 0x0000001f0c027819 */ /* 0x000fd000000006ff */
[----:B------:R-:W1:Y:S02]  /*3970*/  SYNCS.PHASECHK.TRANS64 P0, [UR4+0x1a0], R2 ;  /* 0x0001a002ff0075a7 */ /* 0x000e640008001004 */
[----:B-1----:R-:W-:Y:S05]  /*3980*/  @P0 BRA `(.L_x_71) ;  /* 0x0000000000080947 */ /* 0x002fea0003800000 */
[----:B------:R-:W1:Y:S02]  /*3990*/  SYNCS.PHASECHK.TRANS64.TRYWAIT P0, [UR4+0x1a0], R2 ;  /* 0x0001a002ff0075a7 */ /* 0x000e640008001104 */
[----:B-1----:R-:W-:Y:S05]  /*39a0*/  @!P0 BRA `(.L_x_72) ;  /* 0x0000005000808947 */ /* 0x002fea0003800000 */
.L_x_71:
[----:B------:R-:W-:-:S04]  /*39b0*/  UIADD3 UR6, UPT, UPT, UR5, 0x1, URZ ;  /* 0x0000000105067890 */ /* 0x000fc8000fffe0ff */
[----:B------:R-:W-:-:S04]  /*39c0*/  UISETP.NE.AND UP0, UPT, UR6, 0x2, UPT ;  /* 0x000000020600788c */ /* 0x000fc8000bf05270 */
[----:B------:R-:W-:Y:S02]  /*39d0*/  USEL UR7, URZ, 0x1, UP0 ;  /* 0x00000001ff077887 */ /* 0x000fe40008000000 */
[----:B------:R-:W-:-:S04]  /*39e0*/  USEL UR6, UR6, URZ, UP0 ;  /* 0x000000ff06067287 */ /* 0x000fc80008000000 */
[----:B------:R-:W-:Y:S01]  /*39f0*/  ULEA UR6, UR6, UR44, 0x3 ;  /* 0x0000002c06067291 */ /* 0x000fe2000f8e18ff */
[----:B-1----:R-:W-:-:S04]  /*3a00*/  LOP3.LUT R2, R12, UR7, RZ, 0x3c, !PT ;  /* 0x000000070c027c12 */ /* 0x002fc8000f8e3cff */
[----:B------:R-:W-:-:S04]  /*3a10*/  SHF.L.U32 R0, R2, 0x1f, RZ ;  /* 0x0000001f02007819 */ /* 0x000fc800000006ff */
[----:B------:R-:W1:Y:S02]  /*3a20*/  SYNCS.PHASECHK.TRANS64 P0, [UR6+0x1a0], R0 ;  /* 0x0001a000ff0075a7 */ /* 0x000e640008001006 */
[----:B-1----:R-:W-:Y:S05]  /*3a30*/  @P0 EXIT ;  /* 0x000000000000094d */ /* 0x002fea0003800000 */
[----:B------:R-:W-:Y:S02]  /*3a40*/  SHF.L.U32 R2, R2, 0x1f, RZ ;  /* 0x0000001f02027819 */ /* 0x000fe400000006ff */
[----:B------:R-:W-:-:S07]  /*3a50*/  MOV R0, UR6 ;  /* 0x0000000600007c02 */ /* 0x000fce0008000f00 */
.L_x_73:
[----:B-1----:R1:W2:Y:S02]  /*3a60*/  SYNCS.PHASECHK.TRANS64.TRYWAIT P0, [R0+URZ+0x1a0], R2 ;  /* 0x0001a002000075a7 */ /* 0x0022a400080011ff */
[----:B--2---:R-:W-:Y:S05]  /*3a70*/  @!P0 NANOSLEEP.SYNCS 0x989680 ;  /* 0x009896800000895d */ /* 0x004fea0003900000 */
[----:B------:R-:W2:Y:S02]  /*3a80*/  @!P0 SYNCS.PHASECHK.TRANS64 P0, [R0+URZ+0x1a0], R2 ;  /* 0x0001a002000085a7 */ /* 0x000ea400080010ff */
[----:B--2---:R-:W-:Y:S05]  /*3a90*/  @P0 EXIT ;  /* 0x000000000000094d */ /* 0x004fea0003800000 */
[----:B------:R-:W-:Y:S05]  /*3aa0*/  BRA `(.L_x_73) ;  /* 0xfffffffc00ec7947 */ /* 0x000fea000383ffff */
.L_x_66:
[----:B------:R-:W-:Y:S05]  /*3ab0*/  BRA.U UP5, `(.L_x_74) ;  /* 0x0000000d05987547 */ /* 0x000fea000b800000 */
[----:B------:R-:W-:Y:S01]  /*3ac0*/  UMOV UR4, 0x40 ;  /* 0x0000004000047882 */ /* 0x000fe20000000000 */
[----:B------:R-:W-:Y:S01]  /*3ad0*/  NOP ;  /* 0x0000000000007918 */ /* 0x000fe20000000000 */
[----:B------:R-:W-:-:S03]  /*3ae0*/  ULEA UR5, UR44, UR4, 0x18 ;  /* 0x000000042c057291 */ /* 0x000fc6000f8ec0ff */
[----:B------:R-:W-:Y:S02]  /*3af0*/  UMOV UR4, 0x400 ;  /* 0x0000040000047882 */ /* 0x000fe40000000000 */
[----:B------:R-:W-:-:S04]  /*3b00*/  ULEA UR44, UR44, UR4, 0x18 ;  /* 0x000000042c2c7291 */ /* 0x000fc8000f8ec0ff */
[----:B------:R-:W1:Y:S02]  /*3b10*/  LDS.U8 R0, [UR5+0x1c] ;  /* 0x00001c05ff007984 */ /* 0x000e640008000000 */
[----:B-1----:R-:W-:-:S13]  /*3b20*/  ISETP.NE.AND P0, PT, R0, RZ, PT ;  /* 0x000000ff0000720c */ /* 0x002fda0003f05270 */
[----:B------:R-:W-:Y:S05]  /*3b30*/  @P0 BRA `(.L_x_75) ;  /* 0x0000000000580947 */ /* 0x000fea0003800000 */
[----:B------:R-:W-:-:S13]  /*3b40*/  ELECT P0, URZ, PT ;  /* 0x0000000000ff782f */ /* 0x000fda0003800000 */
[----:B------:R-:W-:Y:S05]  /*3b50*/  @!P0 BRA `(.L_x_76) ;  /* 0x0000000000608947 */ /* 0x000fea0003800000 */
[----:B------:R-:W-:Y:S01]  /*3b60*/  UMOV UR4, 0x10 ;  /* 0x0000001000047882 */ /* 0x000fe20000000000 */
[----:B------:R-:W-:Y:S01]  /*3b70*/  HFMA2 R0, -RZ, RZ, 0, 5.9604644775390625e-08 ;  /* 0x00000001ff007431 */ /* 0x000fe200000001ff */
[----:B------:R-:W-:-:S03]  /*3b80*/  MOV R3, 0xffff ;  /* 0x0000ffff00037802 */ /* 0x000fc60000000f00 */
[----:B------:R-:W-:Y:S04]  /*3b90*/  DEPBAR.LE SB1, 0x36 ;  /* 0x00009d800000791a */ /* 0x000fe80000000000 */
[----:B------:R-:W1:Y:S02]  /*3ba0*/  UTCATOMSWS.FIND_AND_SET.ALIGN UP0, UR4, UR4 ;  /* 0x00000004000475e3 */ /* 0x000e640008000800 */
[----:B-1----:R-:W-:Y:S01]  /*3bb0*/  MOV R4, UR4 ;  /* 0x0000000400047c02 */ /* 0x002fe20008000f00 */
[----:B------:R-:W-:Y:S06]  /*3bc0*/  BRA.U UP0, `(.L_x_77) ;  /* 0x0000000100187547 */ /* 0x000fec000b800000 */
.L_x_78:
[----:B------:R-:W-:Y:S05]  /*3bd0*/  NANOSLEEP 0x64 ;  /* 0x000000640000795d */ /* 0x000fea0003800000 */
[----:B------:R-:W-:-:S05]  /*3be0*/  UMOV UR4, 0x10 ;  /* 0x0000001000047882 */ /* 0x000fca0000000000 */
[----:B------:R-:W-:Y:S04]  /*3bf0*/  DEPBAR.LE SB1, 0x36 ;  /* 0x00009d800000791a */ /* 0x000fe80000000000 */
[----:B------:R-:W1:Y:S02]  /*3c00*/  UTCATOMSWS.FIND_AND_SET.ALIGN UP0, UR4, UR4 ;  /* 0x00000004000475e3 */ /* 0x000e640008000800 */
[----:B-1----:R-:W-:Y:S01]  /*3c10*/  MOV R4, UR4 ;  /* 0x0000000400047c02 */ /* 0x002fe20008000f00 */
[----:B------:R-:W-:Y:S05]  /*3c20*/  BRA.U !UP0, `(.L_x_78) ;  /* 0xfffffffd08e87547 */ /* 0x000fea000b83ffff */
.L_x_77:
[-C--:B------:R-:W-:Y:S02]  /*3c30*/  SHF.L.U32 R3, R3, R4.reuse, RZ ;  /* 0x0000000403037219 */ /* 0x080fe400000006ff */
[----:B------:R-:W-:Y:S01]  /*3c40*/  SHF.L.U32 R0, R0, R4, RZ ;  /* 0x0000000400007219 */ /* 0x000fe200000006ff */
[----:B------:R-:W-:Y:S02]  /*3c50*/  IMAD.SHL.U32 R4, R4, 0x20, RZ ;  /* 0x0000002004047824 */ /* 0x000fe400078e00ff */
[----:B------:R1:W-:Y:S04]  /*3c60*/  ATOMS.OR RZ, [UR5+0x14], R3 ;  /* 0x00001403ffff798c */ /* 0x0003e8000b000005 */
[----:B------:R1:W-:Y:S04]  /*3c70*/  ATOMS.OR RZ, [UR5+0x18], R0 ;  /* 0x00001800ffff798c */ /* 0x0003e8000b000005 */
[----:B------:R1:W-:Y:S01]  /*3c80*/  STS [UR44+0x240], R4 ;  /* 0x00024004ff007988 */ /* 0x0003e2000800082c */
[----:B------:R-:W-:Y:S05]  /*3c90*/  BRA `(.L_x_76) ;  /* 0x0000000000107947 */ /* 0x000fea0003800000 */
.L_x_75:
[----:B------:R-:W-:Y:S02]  /*3ca0*/  MOV R0, 0xffffffff ;  /* 0xffffffff00007802 */ /* 0x000fe40000000f00 */
[----:B------:R-:W-:-:S03]  /*3cb0*/  MOV R4, 0x3ce0 ;  /* 0x00003ce000047802 */ /* 0x000fc60000000f00 */
[----:B------:R1:W-:Y:S04]  /*3cc0*/  STS [UR44+0x240], R0 ;  /* 0x00024000ff007988 */ /* 0x0003e8000800082c */
[----:B-1---5:R-:W-:Y:S05]  /*3cd0*/  CALL.REL.NOINC `($__internal_1_$__cuda_sm10x_tcgen05_guardrail_trap_phase_invalid_during_alloc) ;  /* 0x0000005400147944 */ /* 0x022fea0003c00000 */
.L_x_76:
[----:B------:R-:W-:Y:S05]  /*3ce0*/  WARPSYNC.ALL ;  /* 0x0000000000007948 */ /* 0x000fea0003800000 */
[----:B------:R-:W2:Y:S01]  /*3cf0*/  S2UR UR4, SR_CgaCtaId ;  /* 0x00000000000479c3 */ /* 0x000ea20000008800 */
[----:B------:R-:W-:Y:S01]  /*3d00*/  UMOV UR18, 0x400 ;  /* 0x0000040000127882 */ /* 0x000fe20000000000 */
[----:B------:R-:W-:-:S06]  /*3d10*/  NOP ;  /* 0x0000000000007918 */ /* 0x000fcc0000000000 */
[----:B------:R-:W-:Y:S06]  /*3d20*/  BAR.ARV 0x6, 0xa0 ;  /* 0x0182800000007b1d */ /* 0x000fec0000002000 */
[----:B------:R-:W3:Y:S01]  /*3d30*/  LDCU UR5, c[0x0][0x38c] ;  /* 0x00007180ff0577ac */ /* 0x000ee20008000800 */
[----:B------:R-:W-:Y:S01]  /*3d40*/  LOP3.LUT R2, R2, 0xffff, RZ, 0xc0, !PT ;  /* 0x0000ffff02027812 */ /* 0x000fe200078ec0ff */
[----:B------:R-:W-:Y:S01]  /*3d50*/  IMAD.MOV.U32 R11, RZ, RZ, 0x1 ;  /* 0x00000001ff0b7424 */ /* 0x000fe200078e00ff */
[----:B------:R-:W-:Y:S01]  /*3d60*/  CS2R R8, SRZ ;  /* 0x0000000000087805 */ /* 0x000fe2000001ff00 */
[----:B------:R-:W4:Y:S01]  /*3d70*/  LDCU UR8, c[0x0][0x38c] ;  /* 0x00007180ff0877ac */ /* 0x000f220008000800 */
[----:B------:R-:W-:Y:S01]  /*3d80*/  R2UR UR20, R2 ;  /* 0x00000000021472ca */ /* 0x000fe200000e0000 */
[----:B------:R-:W-:Y:S01]  /*3d90*/  IMAD.MOV.U32 R10, RZ, RZ, RZ ;  /* 0x000000ffff0a7224 */ /* 0x000fe200078e00ff */
[----:B------:R-:W-:Y:S01]  /*3da0*/  UMOV UR22, URZ ;  /* 0x000000ff00167c82 */ /* 0x000fe20008000000 */
[----:B------:R-:W-:Y:S01]  /*3db0*/  UMOV UR14, URZ ;  /* 0x000000ff000e7c82 */ /* 0x000fe20008000000 */
[----:B--2---:R-:W-:Y:S01]  /*3dc0*/  ULEA UR18, UR4, UR18, 0x18 ;  /* 0x0000001204127291 */ /* 0x004fe2000f8ec0ff */
[----:B------:R-:W-:Y:S01]  /*3dd0*/  UMOV UR26, 0x0 ;  /* 0x00000000001a7882 */ /* 0x000fe20000000000 */
[----:B------:R-:W-:-:S02]  /*3de0*/  UMOV UR27, 0x4140010 ;  /* 0x04140010001b7882 */ /* 0x000fc40000000000 */
[----:B------:R-:W-:Y:S02]  /*3df0*/  UIADD3 UR6, UPT, UPT, UR18, 0x5400, URZ ;  /* 0x0000540012067890 */ /* 0x000fe4000fffe0ff */
[----:B------:R-:W-:Y:S02]  /*3e00*/  UIADD3 UR7, UPT, UPT, UR18, 0x1b400, URZ ;  /* 0x0001b40012077890 */ /* 0x000fe4000fffe0ff */
[----:B---3--:R-:W-:Y:S01]  /*3e10*/  UIADD3 UR5, UPT, UPT, UR5, 0x1f, URZ ;  /* 0x0000001f05057890 */ /* 0x008fe2000fffe0ff */
[----:B-1----:R-:W1:Y:S01]  /*3e20*/  LDS R0, [UR18+0x240] ;  /* 0x00024012ff007984 */ /* 0x002e620008000800 */
[----:B------:R-:W-:Y:S02]  /*3e30*/  USHF.R.U32.HI UR6, URZ, 0x4, UR6 ;  /* 0x00000004ff067899 */ /* 0x000fe40008011606 */
[----:B------:R-:W-:Y:S02]  /*3e40*/  USHF.R.S32.HI UR4, URZ, 0x1f, UR5 ;  /* 0x0000001fff047899 */ /* 0x000fe40008011405 */
[----:B------:R-:W-:-:S02]  /*3e50*/  ULOP3.LUT UR6, UR6, 0x3fff, URZ, 0xc0, !UPT ;  /* 0x00003fff06067892 */ /* 0x000fc4000f8ec0ff */
[----:B------:R-:W-:Y:S02]  /*3e60*/  ULEA.HI UR4, UR4, UR5, URZ, 0x5 ;  /* 0x0000000504047291 */ /* 0x000fe4000f8f28ff */
[----:B------:R-:W-:Y:S02]  /*3e70*/  USHF.R.U32.HI UR5, URZ, 0x4, UR7 ;  /* 0x00000004ff057899 */ /* 0x000fe40008011607 */
[----:B------:R-:W-:Y:S02]  /*3e80*/  USHF.R.S32.HI UR28, URZ, 0x5, UR4 ;  /* 0x00000005ff1c7899 */ /* 0x000fe40008011404 */
[----:B------:R-:W-:Y:S02]  /*3e90*/  ULOP3.LUT UR4, UR5, 0x3fff, URZ, 0xc0, !UPT ;  /* 0x00003fff05047892 */ /* 0x000fe4000f8ec0ff */
[----:B------:R-:W-:Y:S02]  /*3ea0*/  UISETP.LT.AND UP0, UPT, UR28, 0x1, UPT ;  /* 0x000000011c00788c */ /* 0x000fe4000bf01270 */
[----:B------:R-:W-:-:S02]  /*3eb0*/  ULOP3.LUT UR21, UR6, 0x10000, URZ, 0xfc, !UPT ;  /* 0x0001000006157892 */ /* 0x000fc4000f8efcff */
[----:B------:R-:W-:Y:S02]  /*3ec0*/  USEL UR29, UR28, 0x1, !UP0 ;  /* 0x000000011c1d7887 */ /* 0x000fe4000c000000 */
[----:B------:R-:W-:Y:S02]  /*3ed0*/  ULOP3.LUT UR4, UR4, 0x10000, URZ, 0xfc, !UPT ;  /* 0x0001000004047892 */ /* 0x000fe4000f8efcff */
[----:B------:R-:W-:Y:S02]  /*3ee0*/  UIADD3 UR29, UPT, UPT, -UR29, URZ, URZ ;  /* 0x000000ff1d1d7290 */ /* 0x000fe4000fffe1ff */
[----:B----4-:R-:W-:Y:S01]  /*3ef0*/  UISETP.GE.AND UP4, UPT, UR8, 0x1, UPT ;  /* 0x000000010800788c */ /* 0x010fe2000bf86270 */
[----:B------:R-:W-:Y:S01]  /*3f00*/  UMOV UR24, 0x0 ;  /* 0x0000000000187882 */ /* 0x000fe20000000000 */
[----:B------:R-:W-:Y:S01]  /*3f10*/  UMOV UR25, 0x4140010 ;  /* 0x0414001000197882 */ /* 0x000fe20000000000 */
[----:B-1----:R-:W-:-:S15]  /*3f20*/  R2UR UR30, R0 ;  /* 0x00000000001e72ca */ /* 0x002fde00000e0000 */
.L_x_85:
[----:B------:R-:W-:Y:S02]  /*3f30*/  LEA R0, R10, UR18, 0x3 ;  /* 0x000000120a007c11 */ /* 0x000fe4000f8e18ff */
[----:B------:R-:W-:Y:S02]  /*3f40*/  SHF.L.U32 R2, R9, 0x1f, RZ ;  /* 0x0000001f09027819 */ /* 0x000fe400000006ff */
[----:B------:R-:W-:Y:S01]  /*3f50*/  PLOP3.LUT P0, PT, PT, PT, UP4, 0x80, 0x8 ;  /* 0x000000000008781c */ /* 0x000fe20003f0f048 */
[----:B------:R-:W-:Y:S01]  /*3f60*/  VIADD R3, R0, 0x1a0 ;  /* 0x000001a000037836 */ /* 0x000fe20000000000 */
[----:B-1----:R-:W1:Y:S02]  /*3f70*/  SYNCS.PHASECHK.TRANS64.TRYWAIT P1, [R0+URZ+0x190], R2 ;  /* 0x00019002000075a7 */ /* 0x002e6400080211ff */
[----:B-1-3--:R-:W-:Y:S09]  /*3f80*/  @!P1 BRA `(.L_x_79) ;  /* 0x0000004c00209947 */ /* 0x00aff20003800000 */
.L_x_183:
[----:B------:R-:W-:Y:S01]  /*3f90*/  LEA R4, R10, UR18, 0x4 ;  /* 0x000000120a047c11 */ /* 0x000fe2000f8e20ff */
[----:B------:R-:W-:Y:S01]  /*3fa0*/  @UP4 ULEA UR5, UR14, UR18, 0x3 ;  /* 0x000000120e054291 */ /* 0x000fe2000f8e18ff */
[----:B------:R-:W-:Y:S01]  /*3fb0*/  PLOP3.LUT P2, PT, PT, PT, PT, 0x80, 0x8 ;  /* 0x000000000008781c */ /* 0x000fe20003f4f070 */
[----:B------:R-:W-:Y:S01]  /*3fc0*/  ULEA UR23, UR22, UR18, 0x3 ;  /* 0x0000001216177291 */ /* 0x000fe2000f8e18ff */
[----:B------:R-:W-:Y:S02]  /*3fd0*/  PRMT R3, RZ, 0x654, R3 ;  /* 0x00000654ff037816 */ /* 0x000fe40000000003 */
[----:B------:R-:W2:Y:S01]  /*3fe0*/  LDS.128 R4, [R4+0x220] ;  /* 0x0002200004047984 */ /* 0x000ea20000000c00 */
[----:B-1----:R-:W-:Y:S02]  /*3ff0*/  @P0 SHF.L.U32 R2, R8, 0x1f, RZ ;  /* 0x0000001f08020819 */ /* 0x002fe400000006ff */
[----:B------:R-:W-:Y:S01]  /*4000*/  SHF.L.U32 R0, R11, 0x1f, RZ ;  /* 0x0000001f0b007819 */ /* 0x000fe200000006ff */
[----:B------:R-:W-:Y:S01]  /*4010*/  @!PT LDS RZ, [RZ] ;  /* 0x00000000fffff984 */ /* 0x000fe20000000800 */
[----:B------:R-:W-:Y:S01]  /*4020*/  @!PT LDS RZ, [RZ] ;  /* 0x00000000fffff984 */ /* 0x000fe20000000800 */
[----:B------:R-:W-:Y:S01]  /*4030*/  @!PT LDS RZ, [RZ] ;  /* 0x00000000fffff984 */ /* 0x000fe20000000800 */
[----:B------:R-:W-:Y:S01]  /*4040*/  @!PT LDS RZ, [RZ] ;  /* 0x00000000fffff984 */ /* 0x000fe20000000800 */
[----:B------:R1:W-:Y:S06]  /*4050*/  MEMBAR.ALL.CTA ;  /* 0x0000000000007992 */ /* 0x0003ec0000008000 */
[----:B-1----:R-:W1:Y:S02]  /*4060*/  FENCE.VIEW.ASYNC.S ;  /* 0x00000000000073c6 */ /* 0x002e640000000000 */
[----:B-1----:R1:W-:Y:S01]  /*4070*/  SYNCS.ARRIVE.TRANS64.RED.A1T0 RZ, [R3+URZ], RZ ;  /* 0x000000ff03ff79a7 */ /* 0x0023e200081004ff */
[----:B------:R1:W3:Y:S01]  /*4080*/  @P0 SYNCS.PHASECHK.TRANS64.TRYWAIT P2, [UR5], R2 ;  /* 0x00000002ff0005a7 */ /* 0x0002e20008041105 */
[----:B------:R-:W-:Y:S01]  /*4090*/  ULEA.HI UR5, UR22, UR22, URZ, 0x1 ;  /* 0x0000001616057291 */ /* 0x000fe2000f8f08ff */
[----:B--2---:R-:W-:-:S03]  /*40a0*/  LOP3.LUT P1, RZ, R6, 0x1, RZ, 0xc0, !PT ;  /* 0x0000000106ff7812 */ /* 0x004fc6000782c0ff */
[----:B------:R-:W-:Y:S02]  /*40b0*/  ULOP3.LUT UR6, UR5, 0xffe, URZ, 0xc0, !UPT ;  /* 0x00000ffe05067892 */ /* 0x000fe4000f8ec0ff */
[----:B------:R-:W-:Y:S02]  /*40c0*/  USHF.R.U32.HI UR19, URZ, 0x1, UR5 ;  /* 0x00000001ff137899 */ /* 0x000fe40008011605 */
[----:B------:R-:W-:Y:S02]  /*40d0*/  UIADD3 UR5, UPT, UPT, -UR6, UR22, URZ ;  /* 0x0000001606057290 */ /* 0x000fe4000fffe1ff */
[----:B------:R-:W-:-:S04]  /*40e0*/  UIMAD UR19, UR19, 0x50, UR30 ;  /* 0x00000050131378a4 */ /* 0x000fc8000f8e021e */
[----:B------:R-:W-:Y:S01]  /*40f0*/  ULEA UR19, UR5, UR19, 0x14 ;  /* 0x0000001305137291 */ /* 0x000fe2000f8ea0ff */
[----:B------:R-:W2:Y:S02]  /*4100*/  SYNCS.PHASECHK.TRANS64.TRYWAIT P0, [UR23+0x1d0], R0 ;  /* 0x0001d000ff0075a7 */ /* 0x000ea40008001117 */
[----:B-123--:R-:W-:Y:S09]  /*4110*/  @!P0 BRA `(.L_x_80) ;  /* 0x0000004800d08947 */ /* 0x00eff20003800000 */
.L_x_185:
[----:B------:R-:W-:Y:S01]  /*4120*/  IADD3 R10, PT, PT, R10, 0x1, RZ ;  /* 0x000000010a0a7810 */ /* 0x000fe20007ffe0ff */
[----:B------:R-:W-:Y:S06]  /*4130*/  BRA.U !UP4, `(.L_x_81) ;  /* 0x000000010c987547 */ /* 0x000fec000b800000 */
[----:B------:R-:W-:Y:S01]  /*4140*/  UPLOP3.LUT UP2, UPT, UPT, UPT, UPT, 0x40, 0x4 ;  /* 0x000000000004789c */ /* 0x000fe20003f4e870 */
[----:B------:R-:W-:Y:S01]  /*4150*/  UMOV UR16, UR29 ;  /* 0x0000001d00107c82 */ /* 0x000fe20008000000 */
[----:B------:R-:W-:Y:S01]  /*4160*/  UMOV UR15, UR28 ;  /* 0x0000001c000f7c82 */ /* 0x000fe20008000000 */
[----:B------:R-:W-:-:S08]  /*4170*/  UMOV UR5, UR14 ;  /* 0x0000000e00057c82 */ /* 0x000fd00008000000 */
.L_x_84:
[----:B------:R-:W-:Y:S02]  /*4180*/  UIADD3 UR16, UPT, UPT, UR16, 0x1, URZ ;  /* 0x0000000110107890 */ /* 0x000fe4000fffe0ff */
[----:B--2---:R-:W-:Y:S02]  /*4190*/  ULEA UR7, UR5, UR18, 0x3 ;  /* 0x0000001205077291 */ /* 0x004fe4000f8e18ff */
[----:B------:R-:W-:Y:S01]  /*41a0*/  UISETP.NE.AND UP3, UPT, UR16, URZ, UPT ;  /* 0x000000ff1000728c */ /* 0x000fe2000bf65270 */
[----:B---3--:R-:W-:Y:S10]  /*41b0*/  @P2 BRA `(.L_x_82) ;  /* 0x00000000000c2947 */ /* 0x008ff40003800000 */
[----:B-1----:R-:W-:Y:S04]  /*41c0*/  SHF.L.U32 R2, R8, 0x1f, RZ ;  /* 0x0000001f08027819 */ /* 0x002fe800000006ff */
[----:B------:R-:W1:Y:S02]  /*41d0*/  SYNCS.PHASECHK.TRANS64.TRYWAIT P0, [UR7], R2 ;  /* 0x00000002ff0075a7 */ /* 0x000e640008001107 */
[----:B-1----:R-:W-:Y:S05]  /*41e0*/  @!P0 BRA `(.L_x_83) ;  /* 0x0000004800b48947 */ /* 0x002fea0003800000 */
.L_x_82:
[----:B------:R-:W-:Y:S01]  /*41f0*/  UISETP.NE.AND UP0, UPT, UR15, 0x1, UPT ;  /* 0x000000010f00788c */ /* 0x000fe2000bf05270 */
[----:B------:R-:W-:Y:S01]  /*4200*/  PLOP3.LUT P2, PT, PT, PT, PT, 0x80, 0x8 ;  /* 0x000000000008781c */ /* 0x000fe20003f4f070 */
[----:B------:R-:W-:Y:S02]  /*4210*/  UIADD3 UR6, UPT, UPT, UR5, 0x1, URZ ;  /* 0x0000000105067890 */ /* 0x000fe4000fffe0ff */
[----:B------:R-:W-:Y:S02]  /*4220*/  UIADD3 UR17, UPT, UPT, UR7, 0xb0, URZ ;  /* 0x000000b007117890 */ /* 0x000fe4000fffe0ff */
[----:B------:R-:W-:Y:S01]  /*4230*/  UISETP.NE.AND UP1, UPT, UR6, 0x16, UPT ;  /* 0x000000160600788c */ /* 0x000fe2000bf25270 */
[----:B------:R-:W-:Y:S01]  /*4240*/  PLOP3.LUT P0, PT, PT, PT, UP0, 0x80, 0x8 ;  /* 0x000000000008781c */ /* 0x000fe20003f0f008 */
[----:B------:R-:W-:Y:S02]  /*4250*/  UIADD3 UR15, UPT, UPT, UR15, -0x1, URZ ;  /* 0xffffffff0f0f7890 */ /* 0x000fe4000fffe0ff */
[----:B------:R-:W-:Y:S02]  /*4260*/  USEL UR8, URZ, 0x1, UP1 ;  /* 0x00000001ff087887 */ /* 0x000fe40008800000 */
[----:B------:R-:W-:Y:S01]  /*4270*/  USEL UR14, UR6, URZ, UP1 ;  /* 0x000000ff060e7287 */ /* 0x000fe20008800000 */
[----:B------:R-:W-:Y:S01]  /*4280*/  UMOV UR7, 0x80004020 ;  /* 0x8000402000077882 */ /* 0x000fe20000000000 */
[----:B------:R-:W-:Y:S02]  /*4290*/  UMOV UR9, 0x80004020 ;  /* 0x8000402000097882 */ /* 0x000fe40000000000 */
[----:B------:R-:W-:Y:S01]  /*42a0*/  @UP0 ULEA UR6, UR14, UR18, 0x3 ;  /* 0x000000120e060291 */ /* 0x000fe2000f8e18ff */
[----:B------:R-:W-:Y:S01]  /*42b0*/  LOP3.LUT R8, R8, UR8, RZ, 0x3c, !PT ;  /* 0x0000000808087c12 */ /* 0x000fe2000f8e3cff */
[----:B------:R-:W-:Y:S01]  /*42c0*/  ULEA UR8, UR5, UR21, 0x8 ;  /* 0x0000001505087291 */ /* 0x000fe2000f8e40ff */
[----:B------:R-:W-:Y:S02]  /*42d0*/  UMOV UR13, 0x80004020 ;  /* 0x80004020000d7882 */ /* 0x000fe40000000000 */
[----:B-1----:R-:W-:Y:S01]  /*42e0*/  @P0 SHF.L.U32 R0, R8, 0x1f, RZ ;  /* 0x0000001f08000819 */ /* 0x002fe200000006ff */
[----:B------:R-:W-:Y:S01]  /*42f0*/  UIADD3 UR10, UPT, UPT, UR8, 0x2, URZ ;  /* 0x00000002080a7890 */ /* 0x000fe2000fffe0ff */
[----:B------:R-:W-:Y:S02]  /*4300*/  UMOV UR11, 0x80004020 ;  /* 0x80004020000b7882 */ /* 0x000fe40000000000 */
[----:B------:R2:W3:Y:S01]  /*4310*/  @P0 SYNCS.PHASECHK.TRANS64.TRYWAIT P2, [UR6], R0 ;  /* 0x00000000ff0005a7 */ /* 0x0004e20008041106 */
[----:B------:R-:W-:Y:S03]  /*4320*/  UIMAD UR6, UR5, 0x140, UR4 ;  /* 0x00000140050678a4 */ /* 0x000fe6000f8e0204 */
[----:B------:R-:W-:Y:S01]  /*4330*/  UMOV UR5, UR14 ;  /* 0x0000000e00057c82 */ /* 0x000fe20008000000 */
[----:B------:R-:W-:Y:S05]  /*4340*/  UIADD3 UR12, UPT, UPT, UR6, 0x2, URZ ;  /* 0x00000002060c7890 */ /* 0x000fea000fffe0ff */
[----:B------:R2:W-:Y:S01]  /*4350*/  UTCHMMA gdesc[UR8], gdesc[UR6], tmem[UR19], tmem[UR26], idesc[UR27], UP2 ;  /* 0x00ff1a06080075ea */ /* 0x0005e20009000013 */
[----:B------:R-:W-:Y:S03]  /*4360*/  UPLOP3.LUT UP2, UPT, UPT, UPT, UPT, 0x80, 0x8 ;  /* 0x000000000008789c */ /* 0x000fe60003f4f070 */
[----:B------:R2:W-:Y:S01]  /*4370*/  UTCHMMA gdesc[UR10], gdesc[UR12], tmem[UR19], tmem[UR24], idesc[UR25], UPT ;  /* 0x00ff180c0a0075ea */ /* 0x0005e2000b800013 */
[----:B------:R2:W-:Y:S01]  /*4380*/  UTCBAR.MULTICAST [UR17], URZ, UR20 ;  /* 0x000000ff110073e9 */ /* 0x0005e20008000814 */
[----:B------:R-:W-:Y:S06]  /*4390*/  BRA.U UP3, `(.L_x_84) ;  /* 0xfffffffd03787547 */ /* 0x000fec000b83ffff */
.L_x_81:
[----:B------:R-:W-:Y:S01]  /*43a0*/  UIADD3 UR5, UPT, UPT, UR22, 0x1, URZ ;  /* 0x0000000116057890 */ /* 0x000fe2000fffe0ff */
[C---:B------:R-:W-:Y:S01]  /*43b0*/  ISETP.NE.AND P0, PT, R10.reuse, 0x2, PT ;  /* 0x000000020a00780c */ /* 0x040fe20003f05270 */
[----:B--2---:R-:W-:Y:S02]  /*43c0*/  UIADD3 UR6, UPT, UPT, UR23, 0x1b0, URZ ;  /* 0x000001b017067890 */ /* 0x004fe4000fffe0ff */
[----:B------:R-:W-:Y:S01]  /*43d0*/  UISETP.NE.AND UP0, UPT, UR5, 0x4, UPT ;  /* 0x000000040500788c */ /* 0x000fe2000bf05270 */
[----:B-1----:R-:W-:Y:S02]  /*43e0*/  SEL R0, RZ, 0x1, P0 ;  /* 0x00000001ff007807 */ /* 0x002fe40000000000 */
[----:B------:R-:W-:Y:S01]  /*43f0*/  SEL R10, R10, RZ, P0 ;  /* 0x000000ff0a0a7207 */ /* 0x000fe20000000000 */
[----:B------:R-:W-:Y:S01]  /*4400*/  USEL UR7, URZ, 0x1, UP0 ;  /* 0x00000001ff077887 */ /* 0x000fe20008000000 */
[----:B------:R-:W-:Y:S01]  /*4410*/  LOP3.LUT R9, R9, R0, RZ, 0x3c, !PT ;  /* 0x0000000009097212 */ /* 0x000fe200078e3cff */
[----:B------:R-:W-:Y:S01]  /*4420*/  USEL UR22, UR5, URZ, UP0 ;  /* 0x000000ff05167287 */ /* 0x000fe20008000000 */
[----:B------:R1:W-:Y:S03]  /*4430*/  UTCBAR [UR6], URZ ;  /* 0x000000ff060073e9 */ /* 0x0003e600080000ff */
[----:B------:R-:W-:Y:S01]  /*4440*/  LOP3.LUT R11, R11, UR7, RZ, 0x3c, !PT ;  /* 0x000000070b0b7c12 */ /* 0x000fe2000f8e3cff */
[----:B------:R-:W-:Y:S07]  /*4450*/  @P1 BRA `(.L_x_85) ;  /* 0xfffffff800b41947 */ /* 0x000fee000383ffff */
[----:B------:R-:W2:Y:S01]  /*4460*/  S2UR UR8, SR_CgaCtaId ;  /* 0x00000000000879c3 */ /* 0x000ea20000008800 */
[----:B------:R-:W-:Y:S01]  /*4470*/  ELECT P0, URZ, PT ;  /* 0x0000000000ff782f */ /* 0x000fe20003800000 */
[----:B------:R-:W-:Y:S01]  /*4480*/  IMAD.MOV.U32 R0, RZ, RZ, 0x1 ;  /* 0x00000001ff007424 */ /* 0x000fe200078e00ff */
[----:B------:R-:W-:Y:S01]  /*4490*/  UIADD3 UR18, UPT, UPT, UR18, 0x1d0, URZ ;  /* 0x000001d012127890 */ /* 0x000fe2000fffe0ff */
[----:B------:R-:W-:Y:S01]  /*44a0*/  SHF.L.U32 R2, R11, 0x1f, RZ ;  /* 0x0000001f0b027819 */ /* 0x000fe200000006ff */
[----:B------:R-:W-:-:S03]  /*44b0*/  UMOV UR4, 0x40 ;  /* 0x0000004000047882 */ /* 0x000fc60000000000 */
[----:B------:R-:W-:Y:S01]  /*44c0*/  UVIRTCOUNT.DEALLOC.SMPOOL 0x80 ;  /* 0x000000800000784c */ /* 0x000fe20000000000 */
[----:B--2---:R-:W-:Y:S02]  /*44d0*/  ULEA UR8, UR8, UR4, 0x18 ;  /* 0x0000000408087291 */ /* 0x004fe4000f8ec0ff */
[----:B------:R-:W-:-:S07]  /*44e0*/  ULEA UR4, UR22, UR18, 0x3 ;  /* 0x0000001216047291 */ /* 0x000fce000f8e18ff */
[----:B------:R2:W-:Y:S02]  /*44f0*/  @P0 STS.U8 [UR8+0x1c], R0 ;  /* 0x00001c00ff000988 */ /* 0x0005e40008000008 */
[----:B------:R-:W4:Y:S02]  /*4500*/  SYNCS.PHASECHK.TRANS64.TRYWAIT P0, [UR4], R2 ;  /* 0x00000002ff0075a7 */ /* 0x000f240008001104 */
[----:B--2-4-:R-:W-:Y:S05]  /*4510*/  @!P0 BRA `(.L_x_86) ;  /* 0x0000004800008947 */ /* 0x014fea0003800000 */
.L_x_188:
[----:B------:R-:W-:-:S04]  /*4520*/  UIADD3 UR4, UPT, UPT, UR22, 0x1, URZ ;  /* 0x0000000116047890 */ /* 0x000fc8000fffe0ff */
[----:B------:R-:W-:-:S04]  /*4530*/  UISETP.NE.AND UP0, UPT, UR4, 0x4, UPT ;  /* 0x000000040400788c */ /* 0x000fc8000bf05270 */
[----:B-1----:R-:W-:Y:S02]  /*4540*/  USEL UR6, URZ, 0x1, UP0 ;  /* 0x00000001ff067887 */ /* 0x002fe40008000000 */
[----:B------:R-:W-:-:S04]  /*4550*/  USEL UR4, UR4, URZ, UP0 ;  /* 0x000000ff04047287 */ /* 0x000fc80008000000 */
[----:B------:R-:W-:Y:S01]  /*4560*/  ULEA UR5, UR4, UR18, 0x3 ;  /* 0x0000001204057291 */ /* 0x000fe2000f8e18ff */
[----:B--2---:R-:W-:-:S04]  /*4570*/  LOP3.LUT R2, R11, UR6, RZ, 0x3c, !PT ;  /* 0x000000060b027c12 */ /* 0x004fc8000f8e3cff */
[----:B------:R-:W-:-:S04]  /*4580*/  SHF.L.U32 R3, R2, 0x1f, RZ ;  /* 0x0000001f02037819 */ /* 0x000fc800000006ff */
[----:B------:R-:W1:Y:S02]  /*4590*/  SYNCS.PHASECHK.TRANS64.TRYWAIT P0, [UR5], R3 ;  /* 0x00000003ff0075a7 */ /* 0x000e640008001105 */
[----:B-1----:R-:W-:Y:S05]  /*45a0*/  @!P0 BRA `(.L_x_87) ;  /* 0x0000004400f48947 */ /* 0x002fea0003800000 */
.L_x_190:
        /* <DEDUP_REMOVED lines=9> */
.L_x_192:
[----:B------:R-:W-:-:S04]  /*4640*/  UIADD3 UR4, UPT, UPT, UR4, 0x1, URZ ;  /* 0x0000000104047890 */ /* 0x000fc8000fffe0ff */
[----:B------:R-:W-:-:S04]  /*4650*/  UISETP.NE.AND UP0, UPT, UR4, 0x4, UPT ;  /* 0x000000040400788c */ /* 0x000fc8000bf05270 */
[----:B------:R-:W-:Y:S02]  /*4660*/  USEL UR5, URZ, 0x1, UP0 ;  /* 0x00000001ff057887 */ /* 0x000fe40008000000 */
[----:B------:R-:W-:-:S04]  /*4670*/  USEL UR4, UR4, URZ, UP0 ;  /* 0x000000ff04047287 */ /* 0x000fc80008000000 */
[----:B------:R-:W-:Y:S01]  /*4680*/  ULEA UR4, UR4, UR18, 0x3 ;  /* 0x0000001204047291 */ /* 0x000fe2000f8e18ff */
[----:B------:R-:W-:-:S04]  /*4690*/  LOP3.LUT R2, R2, UR5, RZ, 0x3c, !PT ;  /* 0x0000000502027c12 */ /* 0x000fc8000f8e3cff */
[----:B------:R-:W-:-:S04]  /*46a0*/  SHF.L.U32 R2, R2, 0x1f, RZ ;  /* 0x0000001f02027819 */ /* 0x000fc800000006ff */
[----:B------:R-:W2:Y:S02]  /*46b0*/  SYNCS.PHASECHK.TRANS64.TRYWAIT P0, [UR4], R2 ;  /* 0x00000002ff0075a7 */ /* 0x000ea40008001104 */
[----:B--2---:R-:W-:Y:S05]  /*46c0*/  @!P0 BRA `(.L_x_89) ;  /* 0x0000004400dc8947 */ /* 0x004fea0003800000 */
.L_x_194:
[----:B------:R-:W-:Y:S01]  /*46d0*/  NOP ;  /* 0x0000000000007918 */ /* 0x000fe20000000000 */
[----:B-1----:R-:W1:Y:S01]  /*46e0*/  LDS R0, [UR8+0x14] ;  /* 0x00001408ff007984 */ /* 0x002e620008000800 */
[----:B------:R-:W-:Y:S01]  /*46f0*/  ULOP3.LUT UR4, UR30, 0xffff, URZ, 0xc0, !UPT ;  /* 0x0000ffff1e047892 */ /* 0x000fe2000f8ec0ff */
[----:B------:R-:W-:Y:S01]  /*4700*/  UMOV UR5, 0xffff ;  /* 0x0000ffff00057882 */ /* 0x000fe20000000000 */
[----:B------:R-:W-:Y:S02]  /*4710*/  UMOV UR6, 0x1 ;  /* 0x0000000100067882 */ /* 0x000fe40000000000 */
[----:B------:R-:W-:-:S04]  /*4720*/  USHF.R.U32.HI UR4, URZ, 0x5, UR4 ;  /* 0x00000005ff047899 */ /* 0x000fc80008011604 */
[----:B------:R-:W-:Y:S02]  /*4730*/  USHF.L.U32 UR5, UR5, UR4, URZ ;  /* 0x0000000405057299 */ /* 0x000fe400080006ff */
[----:B------:R-:W-:-:S04]  /*4740*/  USHF.L.U32 UR4, UR6, UR4, URZ ;  /* 0x0000000406047299 */ /* 0x000fc800080006ff */
[----:B-1----:R-:W-:-:S04]  /*4750*/  LOP3.LUT R0, R0, UR5, RZ, 0xc0, !PT ;  /* 0x0000000500007c12 */ /* 0x002fc8000f8ec0ff */
[----:B------:R-:W-:-:S13]  /*4760*/  ISETP.NE.AND P0, PT, R0, UR5, PT ;  /* 0x0000000500007c0c */ /* 0x000fda000bf05270 */
[----:B------:R-:W-:Y:S05]  /*4770*/  @P0 BRA `(.L_x_90) ;  /* 0x0000000000580947 */ /* 0x000fea0003800000 */
[----:B------:R-:W1:Y:S02]  /*4780*/  LDS R0, [UR8+0x18] ;  /* 0x00001808ff007984 */ /* 0x000e640008000800 */
[----:B-1----:R-:W-:-:S04]  /*4790*/  LOP3.LUT R0, R0, UR4, RZ, 0xc0, !PT ;  /* 0x0000000400007c12 */ /* 0x002fc8000f8ec0ff */
[----:B------:R-:W-:-:S13]  /*47a0*/  ISETP.NE.AND P0, PT, R0, UR4, PT ;  /* 0x0000000400007c0c */ /* 0x000fda000bf05270 */
[----:B------:R-:W-:Y:S05]  /*47b0*/  @P0 BRA `(.L_x_91) ;  /* 0x00000000003c0947 */ /* 0x000fea0003800000 */
[----:B------:R-:W1:Y:S01]  /*47c0*/  S2R R2, SR_LANEID ;  /* 0x0000000000027919 */ /* 0x000e620000000000 */
[----:B------:R-:W-:-:S06]  /*47d0*/  ULOP3.LUT UR5, URZ, UR5, URZ, 0x33, !UPT ;  /* 0x00000005ff057292 */ /* 0x000fcc000f8e33ff */
[----:B------:R-:W-:-:S04]  /*47e0*/  IMAD.U32 R0, RZ, RZ, UR5 ;  /* 0x00000005ff007e24 */ /* 0x000fc8000f8e00ff */
[----:B------:R2:W4:Y:S02]  /*47f0*/  REDUX UR7, R0 ;  /* 0x00000000000773c4 */ /* 0x0005240000000000 */
[----:B------:R1:W-:Y:S01]  /*4800*/  UTCATOMSWS.AND URZ, UR5 ;  /* 0x0000000500ff79e3 */ /* 0x0003e20008000000 */
[----:B--2---:R-:W-:Y:S01]  /*4810*/  LOP3.LUT R0, RZ, UR4, RZ, 0x33, !PT ;  /* 0x00000004ff007c12 */ /* 0x004fe2000f8e33ff */
[----:B------:R-:W-:Y:S02]  /*4820*/  VOTEU.ANY UR4, UPT, PT ;  /* 0x0000000000047886 */ /* 0x000fe400038e0100 */
[----:B------:R-:W-:Y:S02]  /*4830*/  UFLO.U32 UR4, UR4 ;  /* 0x00000004000472bd */ /* 0x000fe400080e0000 */
[----:B------:R-:W2:Y:S04]  /*4840*/  REDUX UR6, R0 ;  /* 0x00000000000673c4 */ /* 0x000ea80000000000 */
[----:B-1----:R-:W-:-:S02]  /*4850*/  ISETP.EQ.U32.AND P0, PT, R2, UR4, PT ;  /* 0x0000000402007c0c */ /* 0x002fc4000bf02070 */
[----:B----4-:R-:W-:-:S11]  /*4860*/  MOV R2, UR7 ;  /* 0x0000000700027c02 */ /* 0x010fd60008000f00 */
[----:B------:R1:W-:Y:S01]  /*4870*/  @P0 ATOMS.AND RZ, [UR8+0x14], R2 ;  /* 0x00001402ffff098c */ /* 0x0003e2000a800008 */
[----:B--2---:R-:W-:-:S05]  /*4880*/  IMAD.U32 R0, RZ, RZ, UR6 ;  /* 0x00000006ff007e24 */ /* 0x004fca000f8e00ff */
[----:B------:R1:W-:Y:S01]  /*4890*/  @P0 ATOMS.AND RZ, [UR8+0x18], R0 ;  /* 0x00001800ffff098c */ /* 0x0003e2000a800008 */
[----:B------:R-:W-:Y:S05]  /*48a0*/  BRA `(.L_x_92) ;  /* 0x0000000000147947 */ /* 0x000fea0003800000 */
.L_x_91:
[----:B------:R-:W-:Y:S02]  /*48b0*/  MOV R2, 0x48d0 ;  /* 0x000048d000027802 */ /* 0x000fe40000000f00 */
[----:B---3-5:R-:W-:Y:S05]  /*48c0*/  CALL.REL.NOINC `($__internal_0_$__cuda_sm10x_tcgen05_guardrail_trap_col_being_dealloced_not_returned_by_alloc) ;  /* 0x00000048000c7944 */ /* 0x028fea0003c00000 */
[----:B------:R-:W-:Y:S05]  /*48d0*/  BRA `(.L_x_92) ;  /* 0x0000000000087947 */ /* 0x000fea0003800000 */
.L_x_90:
[----:B------:R-:W-:Y:S02]  /*48e0*/  MOV R2, 0x4900 ;  /* 0x0000490000027802 */ /* 0x000fe40000000f00 */
[----:B---3-5:R-:W-:Y:S05]  /*48f0*/  CALL.REL.NOINC `($__internal_2_$__cuda_sm10x_tcgen05_guardrail_trap_unallocated_columns_being_dealloced) ;  /* 0x0000004800187944 */ /* 0x028fea0003c00000 */
.L_x_92:
[----:B------:R-:W-:Y:S01]  /*4900*/  NOP ;  /* 0x0000000000007918 */ /* 0x000fe20000000000 */
[----:B------:R-:W-:Y:S05]  /*4910*/  EXIT ;  /* 0x000000000000794d */ /* 0x000fea0003800000 */
.L_x_74:
[----:B------:R-:W-:-:S09]  /*4920*/  UISETP.NE.OR UP0, UPT, UR20, 0x3, !UP2 ;  /* 0x000000031400788c */ /* 0x000fd2000d705670 */
[----:B------:R-:W-:Y:S05]  /*4930*/  BRA.U UP0, `(.L_x_93) ;  /* 0x0000000d00d47547 */ /* 0x000fea000b800000 */
[----:B------:R-:W1:Y:S01]  /*4940*/  LDCU.64 UR4, c[0x0][0x888] ;  /* 0x00011100ff0477ac */ /* 0x000e620008000a00 */
[----:B------:R-:W2:Y:S01]  /*4950*/  LDC.64 R12, c[0x0][0x348] ;  /* 0x0000d200ff0c7b82 */ /* 0x000ea20000000a00 */
[----:B------:R-:W-:Y:S02]  /*4960*/  HFMA2 R9, -RZ, RZ, 0, 0 ;  /* 0x00000000ff097431 */ /* 0x000fe400000001ff */
[----:B------:R-:W-:Y:S01]  /*4970*/  IMAD.MOV.U32 R11, RZ, RZ, 0x1 ;  /* 0x00000001ff0b7424 */ /* 0x000fe200078e00ff */
[----:B------:R-:W3:Y:S01]  /*4980*/  LDCU UR43, c[0x0][0x370] ;  /* 0x00006e00ff2b77ac */ /* 0x000ee20008000800 */
[----:B------:R-:W-:Y:S01]  /*4990*/  IMAD.MOV.U32 R10, RZ, RZ, RZ ;  /* 0x000000ffff0a7224 */ /* 0x000fe200078e00ff */
[----:B------:R-:W-:Y:S01]  /*49a0*/  MOV R8, 0x2800 ;  /* 0x0000280000087802 */ /* 0x000fe20000000f00 */
[----:B------:R-:W3:Y:S01]  /*49b0*/  LDCU.128 UR52, c[0x0][0xb10] ;  /* 0x00016200ff3477ac */ /* 0x000ee20008000c00 */
[----:B------:R-:W4:Y:S01]  /*49c0*/  LDCU UR37, c[0x0][0x374] ;  /* 0x00006e80ff2577ac */ /* 0x000f220008000800 */
[----:B------:R-:W4:Y:S01]  /*49d0*/  LDCU.64 UR40, c[0x0][0x890] ;  /* 0x00011200ff2877ac */ /* 0x000f220008000a00 */
[----:B-1----:R-:W-:Y:S01]  /*49e0*/  UISETP.NE.U32.AND UP0, UPT, UR4, URZ, UPT ;  /* 0x000000ff0400728c */ /* 0x002fe2000bf05070 */
[----:B------:R-:W1:Y:S01]  /*49f0*/  LDCU UR15, c[0x0][0xb0c] ;  /* 0x00016180ff0f77ac */ /* 0x000e620008000800 */
[----:B------:R-:W2:Y:S01]  /*4a00*/  LDCU UR50, c[0x0][0xb20] ;  /* 0x00016400ff3277ac */ /* 0x000ea20008000800 */
[----:B------:R-:W2:Y:S01]  /*4a10*/  LDCU UR4, c[0x0][0xb30] ;  /* 0x00016600ff0477ac */ /* 0x000ea20008000800 */
[----:B---3--:R-:W-:-:S02]  /*4a20*/  UIMAD.WIDE.U32 UR8, UR43, UR52, URZ ;  /* 0x000000342b0872a5 */ /* 0x008fc4000f8e00ff */
[----:B----4-:R-:W-:Y:S02]  /*4a30*/  UIMAD.WIDE.U32 UR10, UR37, UR55, URZ ;  /* 0x00000037250a72a5 */ /* 0x010fe4000f8e00ff */
[----:B------:R-:W-:Y:S02]  /*4a40*/  UISETP.NE.U32.AND UP6, UPT, UR40, URZ, UPT ;  /* 0x000000ff2800728c */ /* 0x000fe4000bfc5070 */
[----:B------:R-:W-:Y:S01]  /*4a50*/  UISETP.NE.AND.EX UP5, UPT, UR5, URZ, UPT, UP0 ;  /* 0x000000ff0500728c */ /* 0x000fe2000bfa5300 */
[----:B------:R-:W-:Y:S01]  /*4a60*/  UMOV UR6, 0x400 ;  /* 0x0000040000067882 */ /* 0x000fe20000000000 */
[----:B------:R-:W-:Y:S01]  /*4a70*/  UISETP.NE.AND UP0, UPT, UR42, 0x1, UPT ;  /* 0x000000012a00788c */ /* 0x000fe2000bf05270 */
[----:B------:R-:W-:Y:S01]  /*4a80*/  UMOV UR8, UR9 ;  /* 0x0000000900087c82 */ /* 0x000fe20008000000 */
[----:B------:R-:W-:Y:S01]  /*4a90*/  UMOV UR45, UR11 ;  /* 0x0000000b002d7c82 */ /* 0x000fe20008000000 */
[----:B------:R-:W-:Y:S02]  /*4aa0*/  USEL UR49, URZ, 0x1, UP4 ;  /* 0x00000001ff317887 */ /* 0x000fe4000a000000 */
[----:B-1----:R-:W-:Y:S01]  /*4ab0*/  UISETP.NE.AND UP0, UPT, UR15, 0x1, UPT ;  /* 0x000000010f00788c */ /* 0x002fe2000bf05270 */
[----:B------:R-:W-:Y:S01]  /*4ac0*/  UMOV UR21, URZ ;  /* 0x000000ff00157c82 */ /* 0x000fe20008000000 */
[----:B------:R-:W-:-:S02]  /*4ad0*/  UPLOP3.LUT UP1, UPT, UPT, UPT, UPT, 0x40, 0x4 ;  /* 0x000000000004789c */ /* 0x000fc40003f2e870 */
[----:B------:R-:W-:Y:S01]  /*4ae0*/  UISETP.GE.AND UP2, UPT, UR42, 0x1, UPT ;  /* 0x000000012a00788c */ /* 0x000fe2000bf46270 */
[----:B------:R-:W1:Y:S01]  /*4af0*/  LDCU.64 UR22, c[0x0][0xb28] ;  /* 0x00016500ff1677ac */ /* 0x000e620008000a00 */
[----:B------:R-:W-:Y:S02]  /*4b00*/  ULEA UR6, UR44, UR6, 0x18 ;  /* 0x000000062c067291 */ /* 0x000fe4000f8ec0ff */
[----:B------:R-:W-:Y:S02]  /*4b10*/  UISETP.NE.AND.EX UP6, UPT, UR41, URZ, UPT, UP6 ;  /* 0x000000ff2900728c */ /* 0x000fe4000bfc5360 */
[----:B------:R-:W-:Y:S02]  /*4b20*/  USHF.R.U32.HI UR46, URZ, UR53, UR8 ;  /* 0x00000035ff2e7299 */ /* 0x000fe40008011608 */
[----:B--2---:R-:W-:Y:S02]  /*4b30*/  USHF.R.U32.HI UR45, URZ, UR50, UR45 ;  /* 0x00000032ff2d7299 */ /* 0x004fe4000801162d */
[----:B------:R-:W-:-:S02]  /*4b40*/  UISETP.NE.AND UP0, UPT, UR54, 0x1, UPT ;  /* 0x000000013600788c */ /* 0x000fc4000bf05270 */
[----:B------:R-:W-:-:S11]  /*4b50*/  UISETP.NE.AND UP4, UPT, UR4, 0x1, UPT ;  /* 0x000000010400788c */ /* 0x000fd6000bf85270 */
.L_x_101:
[C---:B------:R-:W-:Y:S02]  /*4b60*/  LEA R3, R10.reuse, UR6, 0x3 ;  /* 0x000000060a037c11 */ /* 0x040fe4000f8e18ff */
[----:B------:R-:W-:Y:S02]  /*4b70*/  SHF.L.U32 R0, R9, 0x1f, RZ ;  /* 0x0000001f09007819 */ /* 0x000fe400000006ff */
[----:B------:R-:W-:Y:S02]  /*4b80*/  LEA R4, R10, UR6, 0x4 ;  /* 0x000000060a047c11 */ /* 0x000fe4000f8e20ff */
[----:B--2---:R-:W2:Y:S02]  /*4b90*/  SYNCS.PHASECHK.TRANS64.TRYWAIT P0, [R3+URZ+0x190], R0 ;  /* 0x00019000030075a7 */ /* 0x004ea400080011ff */
[----:B--2---:R-:W-:Y:S05]  /*4ba0*/  @!P0 BRA `(.L_x_94) ;  /* 0x0000004000bc8947 */ /* 0x004fea0003800000 */
.L_x_195:
[----:B------:R-:W3:Y:S01]  /*4bb0*/  LDS.128 R4, [R4+0x220] ;  /* 0x0002200004047984 */ /* 0x000ee20000000c00 */
[----:B------:R-:W-:Y:S01]  /*4bc0*/  UISETP.GE.AND UP0, UPT, UR42, 0x1, UPT ;  /* 0x000000012a00788c */ /* 0x000fe2000bf06270 */
[----:B------:R-:W-:Y:S01]  /*4bd0*/  @!PT LDS RZ, [RZ] ;  /* 0x00000000fffff984 */ /* 0x000fe20000000800 */
[----:B------:R-:W-:Y:S01]  /*4be0*/  @!PT LDS RZ, [RZ] ;  /* 0x00000000fffff984 */ /* 0x000fe20000000800 */
[----:B------:R-:W-:Y:S01]  /*4bf0*/  @!PT LDS RZ, [RZ] ;  /* 0x00000000fffff984 */ /* 0x000fe20000000800 */
[----:B------:R-:W-:Y:S01]  /*4c00*/  @!PT LDS RZ, [RZ] ;  /* 0x00000000fffff984 */ /* 0x000fe20000000800 */
[----:B------:R4:W-:Y:S06]  /*4c10*/  MEMBAR.ALL.CTA ;  /* 0x0000000000007992 */ /* 0x0009ec0000008000 */
[----:B----4-:R-:W4:Y:S01]  /*4c20*/  FENCE.VIEW.ASYNC.S ;  /* 0x00000000000073c6 */ /* 0x010f220000000000 */
[----:B---3--:R-:W-:Y:S11]  /*4c30*/  LOP3.LUT P0, RZ, R6, 0x1, RZ, 0xc0, !PT ;  /* 0x0000000106ff7812 */ /* 0x008ff6000780c0ff */
[----:B------:R-:W-:Y:S02]  /*4c40*/  @!UPT UIADD3 URZ, UPT, UPT, URZ, URZ, URZ ;  /* 0x000000fffffff290 */ /* 0x000fe4000fffe0ff */
[----:B----4-:R-:W-:Y:S01]  /*4c50*/  VOTEU.ANY UP2, P0 ;  /* 0x0000000000ff7886 */ /* 0x010fe20000040100 */
[----:B------:R-:W-:Y:S11]  /*4c60*/  PLOP3.LUT P0, PT, PT, PT, UP2, 0x80, 0x8 ;  /* 0x000000000008781c */ /* 0x000ff60003f0f028 */
[----:B------:R-:W-:Y:S02]  /*4c70*/  @!UPT UIADD3 URZ, UPT, UPT, URZ, URZ, URZ ;  /* 0x000000fffffff290 */ /* 0x000fe4000fffe0ff */
[----:B--2---:R-:W-:Y:S02]  /*4c80*/  @P0 SHF.R.U32.HI R0, RZ, 0x10, R5 ;  /* 0x00000010ff000819 */ /* 0x004fe40000011605 */
[----:B------:R-:W-:Y:S02]  /*4c90*/  @P0 MOV R2, R4 ;  /* 0x0000000400020202 */ /* 0x000fe40000000f00 */
[----:B------:R-:W-:Y:S01]  /*4ca0*/  @P0 R2UR UR4, R0 ;  /* 0x00000000000402ca */ /* 0x000fe200000e0000 */
[----:B------:R-:W-:Y:S01]  /*4cb0*/  VIADD R0, R3, 0x1a0 ;  /* 0x000001a003007836 */ /* 0x000fe20000000000 */
[----:B------:R-:W-:Y:S02]  /*4cc0*/  @P0 LOP3.LUT R4, R5, 0xffff, RZ, 0xc0, !PT ;  /* 0x0000ffff05040812 */ /* 0x000fe400078ec0ff */
[----:B------:R-:W-:Y:S02]  /*4cd0*/  @P0 R2UR UR7, R2 ;  /* 0x00000000020702ca */ /* 0x000fe400000e0000 */
[----:B------:R-:W-:Y:S02]  /*4ce0*/  PRMT R0, RZ, 0x654, R0 ;  /* 0x00000654ff007816 */ /* 0x000fe40000000000 */
[----:B------:R-:W-:Y:S02]  /*4cf0*/  @P0 R2UR UR5, R4 ;  /* 0x00000000040502ca */ /* 0x000fe400000e0000 */
[----:B------:R2:W-:Y:S03]  /*4d00*/  SYNCS.ARRIVE.TRANS64.RED.A1T0 RZ, [R0+URZ], RZ ;  /* 0x000000ff00ff79a7 */ /* 0x0005e600081004ff */
[----:B------:R-:W-:Y:S04]  /*4d10*/  @UP2 UMOV UR29, UR4 ;  /* 0x00000004001d2c82 */ /* 0x000fe80008000000 */
[----:B------:R-:W-:Y:S04]  /*4d20*/  @UP2 UMOV UR14, UR7 ;  /* 0x00000007000e2c82 */ /* 0x000fe80008000000 */
[----:B------:R-:W-:Y:S01]  /*4d30*/  @UP2 UMOV UR13, UR5 ;  /* 0x00000005000d2c82 */ /* 0x000fe20008000000 */
[----:B------:R-:W-:Y:S05]  /*4d40*/  BRA.U !UP0, `(.L_x_95) ;  /* 0x0000000108c07547 */ /* 0x000fea000b800000 */
[----:B------:R-:W-:Y:S02]  /*4d50*/  UIMAD.WIDE.U32 UR10, UR13, UR55, URZ ;  /* 0x000000370d0a72a5 */ /* 0x000fe4000f8e00ff */
[----:B------:R-:W-:Y:S02]  /*4d60*/  UP2UR UR12, UPR, URZ, 0x4 ;  /* 0x00000004ff0c7883 */ /* 0x000fe40008000000 */
[----:B------:R-:W-:Y:S02]  /*4d70*/  UISETP.NE.AND UP2, UPT, UR54, 0x1, UPT ;  /* 0x000000013600788c */ /* 0x000fe4000bf45270 */
[----:B------:R-:W-:Y:S02]  /*4d80*/  UIMAD.WIDE.U32 UR16, UR14, UR52, URZ ;  /* 0x000000340e1072a5 */ /* 0x000fe4000f8e00ff */
[----:B------:R-:W-:Y:S02]  /*4d90*/  USEL UR4, UR37, UR45, !UP2 ;  /* 0x0000002d25047287 */ /* 0x000fe4000d000000 */
[----:B------:R-:W-:Y:S02]  /*4da0*/  UISETP.NE.AND UP0, UPT, UR15, 0x1, UPT ;  /* 0x000000010f00788c */ /* 0x000fe4000bf05270 */
[----:B------:R-:W-:Y:S02]  /*4db0*/  UP2UR UR20, UPR, URZ, 0x2 ;  /* 0x00000002ff147883 */ /* 0x000fe40008000000 */
[----:B------:R-:W-:Y:S02]  /*4dc0*/  UISETP.NE.AND UP1, UPT, UR42, 0x1, UPT ;  /* 0x000000012a00788c */ /* 0x000fe4000bf25270 */
[----:B-1----:R-:W-:Y:S02]  /*4dd0*/  UIMAD.WIDE.U32 UR18, UR4, UR22, URZ ;  /* 0x00000016041272a5 */ /* 0x002fe4000f8e00ff */
[----:B------:R-:W-:Y:S01]  /*4de0*/  USEL UR8, UR43, UR46, !UP0 ;  /* 0x0000002e2b087287 */ /* 0x000fe2000c000000 */
[----:B------:R-:W-:Y:S02]  /*4df0*/  UMOV UR5, UR11 ;  /* 0x0000000b00057c82 */ /* 0x000fe40008000000 */
[----:B------:R-:W-:Y:S02]  /*4e00*/  USHF.R.U32.HI UR7, URZ, UR50, UR5 ;  /* 0x00000032ff077299 */ /* 0x000fe40008011605 */
[----:B------:R-:W-:Y:S02]  /*4e10*/  UIMAD.WIDE.U32 UR24, UR8, UR22, URZ ;  /* 0x00000016081872a5 */ /* 0x000fe4000f8e00ff */
[----:B------:R-:W-:Y:S02]  /*4e20*/  USEL UR7, UR13, UR7, !UP2 ;  /* 0x000000070d077287 */ /* 0x000fe4000d000000 */
[----:B------:R-:W-:Y:S02]  /*4e30*/  UISETP.NE.AND UP2, UPT, UR12, URZ, UPT ;  /* 0x000000ff0c00728c */ /* 0x000fe4000bf45270 */
[----:B------:R-:W-:Y:S01]  /*4e40*/  UIMAD.WIDE.U32 UR10, UR7, UR22, URZ ;  /* 0x00000016070a72a5 */ /* 0x000fe2000f8e00ff */
[----:B------:R-:W-:Y:S02]  /*4e50*/  UMOV UR5, UR17 ;  /* 0x0000001100057c82 */ /* 0x000fe40008000000 */
[----:B------:R-:W-:Y:S03]  /*4e60*/  USHF.R.U32.HI UR9, URZ, UR53, UR5 ;  /* 0x00000035ff097299 */ /* 0x000fe60008011605 */
[----:B------:R-:W-:Y:S02]  /*4e70*/  UMOV UR5, UR19 ;  /* 0x0000001300057c82 */ /* 0x000fe40008000000 */
[----:B------:R-:W-:Y:S03]  /*4e80*/  @UP1 USHF.R.U32.HI UR4, URZ, UR23, UR5 ;  /* 0x00000017ff041299 */ /* 0x000fe60008011605 */
[----:B------:R-:W-:Y:S01]  /*4e90*/  UMOV UR5, UR25 ;  /* 0x0000001900057c82 */ /* 0x000fe20008000000 */
[----:B------:R-:W-:Y:S02]  /*4ea0*/  UIMAD UR4, UR42, UR4, URZ ;  /* 0x000000042a0472a4 */ /* 0x000fe4000f8e02ff */
[----:B------:R-:W-:Y:S02]  /*4eb0*/  @UP1 USHF.R.U32.HI UR8, URZ, UR23, UR5 ;  /* 0x00000017ff081299 */ /* 0x000fe40008011605 */
[----:B------:R-:W-:Y:S02]  /*4ec0*/  USEL UR5, UR14, UR9, !UP0 ;  /* 0x000000090e057287 */ /* 0x000fe4000c000000 */
[----:B------:R-:W-:Y:S02]  /*4ed0*/  UIMAD UR9, UR42, UR8, URZ ;  /* 0x000000082a0972a4 */ /* 0x000fe4000f8e02ff */
[----:B------:R-:W-:Y:S03]  /*4ee0*/  UISETP.GE.AND UP0, UPT, UR7, UR4, UPT ;  /* 0x000000040700728c */ /* 0x000fe6000bf06270 */
[----:B------:R-:W-:Y:S01]  /*4ef0*/  UMOV UR4, UR11 ;  /* 0x0000000b00047c82 */ /* 0x000fe20008000000 */
[----:B------:R-:W-:Y:S02]  /*4f00*/  UISETP.GE.OR UP0, UPT, UR5, UR9, UP0 ;  /* 0x000000090500728c */ /* 0x000fe40008706670 */
[----:B------:R-:W-:Y:S02]  /*4f10*/  USHF.R.U32.HI UR4, URZ, UR23, UR4 ;  /* 0x00000017ff047299 */ /* 0x000fe40008011604 */
[----:B------:R-:W-:Y:S02]  /*4f20*/  UIMAD.WIDE.U32 UR10, UR5, UR22, URZ ;  /* 0x00000016050a72a5 */ /* 0x000fe4000f8e00ff */
[----:B------:R-:W-:Y:S04]  /*4f30*/  USEL UR12, UR7, UR4, !UP1 ;  /* 0x00000004070c7287 */ /* 0x000fe8000c800000 */
[----:B------:R-:W-:Y:S01]  /*4f40*/  UIADD3 UR9, UPT, UPT, -UR12, URZ, URZ ;  /* 0x000000ff0c097290 */ /* 0x000fe2000fffe1ff */
[----:B------:R-:W-:Y:S02]  /*4f50*/  @!UP0 UMOV UR4, UR11 ;  /* 0x0000000b00048c82 */ /* 0x000fe40008000000 */
[----:B------:R-:W-:Y:S02]  /*4f60*/  @!UP0 USHF.R.U32.HI UR4, URZ, UR23, UR4 ;  /* 0x00000017ff048299 */ /* 0x000fe40008011604 */
[----:B------:R-:W-:Y:S02]  /*4f70*/  UIMAD UR9, UR42, UR9, UR7 ;  /* 0x000000092a0972a4 */ /* 0x000fe4000f8e0207 */
[----:B------:R-:W-:Y:S02]  /*4f80*/  @!UP0 USEL UR4, UR5, UR4, !UP1 ;  /* 0x0000000405048287 */ /* 0x000fe4000c800000 */
[----:B------:R-:W-:Y:S02]  /*4f90*/  UISETP.NE.AND UP1, UPT, UR20, URZ, UPT ;  /* 0x000000ff1400728c */ /* 0x000fe4000bf25270 */
[----:B------:R-:W-:Y:S02]  /*4fa0*/  @!UP0 UIMAD UR8, UR8, UR9, UR4 ;  /* 0x00000009080882a4 */ /* 0x000fe4000f8e0204 */
[----:B------:R-:W-:Y:S02]  /*4fb0*/  @!UP0 UIADD3 UR10, UPT, UPT, UR12, -UR4, URZ ;  /* 0x800000040c0a8290 */ /* 0x000fe4000fffe0ff */
[----:B------:R-:W-:Y:S02]  /*4fc0*/  UIADD3 UR9, UPT, UPT, -UR7, URZ, URZ ;  /* 0x000000ff07097290 */ /* 0x000fe4000fffe1ff */
[----:B------:R-:W-:Y:S02]  /*4fd0*/  UIADD3 UR4, UPT, UPT, -UR5, URZ, URZ ;  /* 0x000000ff05047290 */ /* 0x000fe4000fffe1ff */
[----:B------:R-:W-:Y:S03]  /*4fe0*/  @!UP0 UIMAD UR7, UR10, UR42, UR5 ;  /* 0x0000002a0a0782a4 */ /* 0x000fe6000f8e0205 */
[----:B------:R-:W-:Y:S01]  /*4ff0*/  @!UP0 UMOV UR5, UR8 ;  /* 0x0000000800058c82 */ /* 0x000fe20008000000 */
[----:B------:R-:W-:Y:S02]  /*5000*/  UIMAD UR8, UR15, UR4, UR14 ;  /* 0x000000040f0872a4 */ /* 0x000fe4000f8e020e */
[----:B------:R-:W-:Y:S02]  /*5010*/  UIMAD UR4, UR54, UR9, UR13 ;  /* 0x00000009360472a4 */ /* 0x000fe4000f8e020d */
[----:B------:R-:W-:Y:S02]  /*5020*/  UIMAD UR14, UR5, UR15, UR8 ;  /* 0x0000000f050e72a4 */ /* 0x000fe4000f8e0208 */
[----:B------:R-:W-:Y:S11]  /*5030*/  UIMAD UR13, UR7, UR54, UR4 ;  /* 0x00000036070d72a4 */ /* 0x000ff6000f8e0204 */
[----:B------:R-:W-:Y:S01]  /*5040*/  @!UPT UIADD3 URZ, UPT, UPT, URZ, URZ, URZ ;  /* 0x000000fffffff290 */ /* 0x000fe2000fffe0ff */
.L_x_95:
[----:B------:R-:W3:Y:S01]  /*5050*/  @!UP4 LDCU.128 UR16, c[0x0][0xb10] ;  /* 0x00016200ff10c7ac */ /* 0x000ee20008000c00 */
[----:B------:R-:W-:Y:S04]  /*5060*/  ISETP.NE.U32.AND P0, PT, RZ, UR40, PT ;  /* 0x00000028ff007c0c */ /* 0x000fe8000bf05070 */
[----:B------:R-:W-:Y:S01]  /*5070*/  ISETP.NE.AND.EX P0, PT, RZ, UR41, PT, P0 ;  /* 0x00000029ff007c0c */ /* 0x000fe2000bf05300 */
[----:B------:R-:W4:Y:S01]  /*5080*/  @!UP4 LDCU UR5, c[0x0][0xb0c] ;  /* 0x00016180ff05c7ac */ /* 0x000f220008000800 */
[----:B---3--:R-:W-:Y:S02]  /*5090*/  UIMAD.WIDE.U32 UR8, UR14, UR16, URZ ;  /* 0x000000100e0872a5 */ /* 0x008fe4000f8e00ff */
[----:B------:R-:W-:Y:S05]  /*50a0*/  UIMAD.WIDE.U32 UR10, UR13, UR19, URZ ;  /* 0x000000130d0a72a5 */ /* 0x000fea000f8e00ff */
[----:B------:R-:W-:Y:S01]  /*50b0*/  @!UP4 UMOV UR4, UR9 ;  /* 0x000000090004cc82 */ /* 0x000fe20008000000 */
[----:B----4-:R-:W-:Y:S02]  /*50c0*/  @!UP4 UISETP.NE.AND UP0, UPT, UR5, 0x1, UPT ;  /* 0x000000010500c88c */ /* 0x010fe4000bf05270 */
[----:B------:R-:W-:Y:S01]  /*50d0*/  @!UP4 USHF.R.U32.HI UR4, URZ, UR17, UR4 ;  /* 0x00000011ff04c299 */ /* 0x000fe20008011604 */
[----:B------:R-:W-:Y:S03]  /*50e0*/  @!UP4 UMOV UR7, UR11 ;  /* 0x0000000b0007cc82 */ /* 0x000fe60008000000 */
[----:B------:R-:W-:Y:S02]  /*50f0*/  @!UP4 USEL UR8, UR14, UR4, !UP0 ;  /* 0x000000040e08c287 */ /* 0x000fe4000c000000 */
[----:B------:R-:W-:Y:S05]  /*5100*/  @!UP4 UISETP.NE.AND UP0, UPT, UR18, 0x1, UPT ;  /* 0x000000011200c88c */ /* 0x000fea000bf05270 */
[----:B------:R-:W3:Y:S02]  /*5110*/  @!UP4 LDCU UR4, c[0x0][0xb20] ;  /* 0x00016400ff04c7ac */ /* 0x000ee40008000800 */
[----:B---3--:R-:W-:Y:S04]  /*5120*/  @!UP4 USHF.R.U32.HI UR7, URZ, UR4, UR7 ;  /* 0x00000004ff07c299 */ /* 0x008fe80008011607 */
[----:B------:R-:W-:Y:S04]  /*5130*/  @!UP4 USEL UR7, UR13, UR7, !UP0 ;  /* 0x000000070d07c287 */ /* 0x000fe8000c000000 */
[----:B------:R-:W-:Y:S02]  /*5140*/  @!UP4 UIADD3 UR4, UPT, UPT, -UR8, UR7, URZ ;  /* 0x000000070804c290 */ /* 0x000fe4000fffe1ff */
[----:B------:R-:W-:Y:S02]  /*5150*/  @!UP4 UIADD3 UR7, UPT, UPT, UR8, -UR7, URZ ;  /* 0x800000070807c290 */ /* 0x000fe4000fffe0ff */
[----:B------:R-:W-:Y:S02]  /*5160*/  @!UP4 UIMAD UR14, UR4, UR5, UR14 ;  /* 0x00000005040ec2a4 */ /* 0x000fe4000f8e020e */
[----:B------:R-:W-:Y:S01]  /*5170*/  @!UP4 UIMAD UR13, UR7, UR18, UR13 ;  /* 0x00000012070dc2a4 */ /* 0x000fe2000f8e020d */
[----:B------:R-:W-:Y:S11]  /*5180*/  BRA.U UP1, `(.L_x_96) ;  /* 0x0000000101107547 */ /* 0x000ff6000b800000 */
[----:B------:R-:W-:Y:S04]  /*5190*/  MOV R2, UR49 ;  /* 0x0000003100027c02 */ /* 0x000fe80008000f00 */
[----:B------:R-:W-:Y:S04]  /*51a0*/  SHF.L.U32 R2, R2, 0x1f, RZ ;  /* 0x0000001f02027819 */ /* 0x000fe800000006ff */
[----:B------:R-:W3:Y:S02]  /*51b0*/  SYNCS.PHASECHK.TRANS64.TRYWAIT P1, [UR6+0x188], R2 ;  /* 0x00018802ff0075a7 */ /* 0x000ee40008021106 */
[----:B---3--:R-:W-:Y:S05]  /*51c0*/  @!P1 BRA `(.L_x_97) ;  /* 0x0000003c00489947 */ /* 0x008fea0003800000 */
.L_x_96:
[----:B------:R-:W-:Y:S05]  /*51d0*/  BRA.U !UP6, `(.L_x_98) ;  /* 0x000000010e387547 */ /* 0x000fea000b800000 */
[----:B------:R-:W-:Y:S01]  /*51e0*/  UPLOP3.LUT UP3, UPT, UPT, UPT, UP5, 0x80, 0x8 ;  /* 0x000000000008789c */ /* 0x000fe20003f6f050 */
[----:B--2---:R-:W-:Y:S01]  /*51f0*/  HFMA2 R0, -RZ, RZ, 0, 5.9604644775390625e-08 ;  /* 0x00000001ff007431 */ /* 0x004fe200000001ff */
[----:B------:R-:W2:Y:S01]  /*5200*/  LDCU.64 UR8, c[0x0][0x358] ;  /* 0x00006b00ff0877ac */ /* 0x000ea20008000a00 */
[----:B------:R-:W-:Y:S03]  /*5210*/  IMAD.MOV.U32 R97, RZ, RZ, 0x1 ;  /* 0x00000001ff617424 */ /* 0x000fe600078e00ff */
[----:B------:R-:W-:Y:S05]  /*5220*/  PLOP3.LUT P1, PT, PT, PT, UP3, 0x80, 0x8 ;  /* 0x000000000008781c */ /* 0x000fea0003f2f038 */
[----:B------:R-:W3:Y:S01]  /*5230*/  @UP3 LDCU.64 UR4, c[0x0][0x888] ;  /* 0x00011100ff0437ac */ /* 0x000ee20008000a00 */
[----:B------:R-:W-:Y:S07]  /*5240*/  @UP3 UIMAD UR7, UR36, UR40, URZ ;  /* 0x00000028240732a4 */ /* 0x000fee000f8e02ff */
[----:B------:R-:W-:Y:S01]  /*5250*/  @!P1 PRMT R97, R0, 0x7610, R97 ;  /* 0x0000761000619816 */ /* 0x000fe20000000061 */
[----:B---3--:R-:W-:Y:S06]  /*5260*/  @UP3 UIMAD.WIDE UR4, UR7, 0x4, UR4 ;  /* 0x00000004070438a5 */ /* 0x008fec000f8e0204 */
[----:B-----5:R-:W-:Y:S01]  /*5270*/  IMAD.U32 R58, RZ, RZ, UR4 ;  /* 0x00000004ff3a7e24 */ /* 0x020fe2000f8e00ff */
[----:B------:R-:W-:Y:S04]  /*5280*/  MOV R59, UR5 ;  /* 0x00000005003b7c02 */ /* 0x000fe80008000f00 */
[----:B------:R-:W3:Y:S01]  /*5290*/  @!UP3 LDCU UR4, c[0x0][0x880] ;  /* 0x00011000ff04b7ac */ /* 0x000ee20008000800 */
[----:B--2---:R4:W5:Y:S02]  /*52a0*/  @P1 LDG.E R58, desc[UR8][R58.64] ;  /* 0x000000083a3a1981 */ /* 0x004964000c1e1900 */
[----:B---34-:R-:W-:Y:S07]  /*52b0*/  @!P1 IMAD.U32 R58, RZ, RZ, UR4 ;  /* 0x00000004ff3a9e24 */ /* 0x018fee000f8e00ff */
.L_x_98:
[----:B-----5:R-:W-:Y:S01]  /*52c0*/  @!P0 FSETP.EQ.AND P1, PT, R58, RZ, PT ;  /* 0x000000ff3a00820b */ /* 0x020fe20003f22000 */
[----:B------:R-:W-:Y:S01]  /*52d0*/  @!UPT UIADD3 URZ, UPT, UPT, URZ, URZ, URZ ;  /* 0x000000fffffff290 */ /* 0x000fe2000fffe0ff */
[----:B------:R-:W-:Y:S11]  /*52e0*/  @!P0 BRA `(.L_x_99) ;  /* 0x0000000000148947 */ /* 0x000ff60003800000 */
[----:B------:R-:W-:Y:S02]  /*52f0*/  LOP3.LUT P0, RZ, R97, 0xff, RZ, 0xc0, !PT ;  /* 0x000000ff61ff7812 */ /* 0x000fe4000780c0ff */
[----:B------:R-:W-:Y:S04]  /*5300*/  PLOP3.LUT P1, PT, PT, PT, UP3, 0x80, 0x8 ;  /* 0x000000000008781c */ /* 0x000fe80003f2f038 */
[----:B------:R-:W-:Y:S07]  /*5310*/  PLOP3.LUT P1, PT, P1, PT, PT, 0x8, 0x80 ;  /* 0x000000000080781c */ /* 0x000fee0000f2e170 */
[----:B------:R-:W-:Y:S11]  /*5320*/  @P0 FSETP.EQ.AND P1, PT, R58, RZ, PT ;  /* 0x000000ff3a00020b */ /* 0x000ff60003f22000 */
[----:B------:R-:W-:Y:S02]  /*5330*/  @!UPT UIADD3 URZ, UPT, UPT, URZ, URZ, URZ ;  /* 0x000000fffffff290 */ /* 0x000fe4000fffe0ff */
.L_x_99:
[----:B------:R-:W-:Y:S01]  /*5340*/  ULEA UR7, UR21, UR6, 0x3 ;  /* 0x0000000615077291 */ /* 0x000fe2000f8e18ff */
[----:B--2---:R-:W-:Y:S02]  /*5350*/  SHF.L.U32 R0, R11, 0x1f, RZ ;  /* 0x0000001f0b007819 */ /* 0x004fe400000006ff */
[----:B------:R-:W-:Y:S01]  /*5360*/  ELECT P0, URZ, PT ;  /* 0x0000000000ff782f */ /* 0x000fe20003800000 */
[----:B------:R-:W-:Y:S05]  /*5370*/  VIADD R10, R10, 0x1 ;  /* 0x000000010a0a7836 */ /* 0x000fea0000000000 */
[----:B------:R-:W2:Y:S02]  /*5380*/  SYNCS.PHASECHK.TRANS64.TRYWAIT P2, [UR7+0x170], R0 ;  /* 0x00017000ff0075a7 */ /* 0x000ea40008041107 */
[----:B--2---:R-:W-:Y:S05]  /*5390*/  @!P2 BRA `(.L_x_100) ;  /* 0x0000003800eca947 */ /* 0x004fea0003800000 */
.L_x_198:
[----:B------:R-:W-:Y:S01]  /*53a0*/  UIADD3 UR33, UPT, UPT, UR7, 0x160, URZ ;  /* 0x0000016007217890 */ /* 0x000fe2000fffe0ff */
[----:B------:R-:W-:Y:S01]  /*53b0*/  PLOP3.LUT P0, PT, P1, P0, PT, 0xf2, 0x2f ;  /* 0x00000000002f781c */ /* 0x000fe20000f01e72 */
[----:B------:R-:W-:Y:S01]  /*53c0*/  UMOV UR38, 0x0 ;  /* 0x0000000000267882 */ /* 0x000fe20000000000 */
[----:B------:R-:W-:Y:S01]  /*53d0*/  UMOV UR39, 0x10000000 ;  /* 0x1000000000277882 */ /* 0x000fe20000000000 */
[----:B------:R-:W-:Y:S01]  /*53e0*/  UMOV UR28, UR36 ;  /* 0x00000024001c7c82 */ /* 0x000fe20008000000 */
[----:B------:R-:W-:Y:S01]  /*53f0*/  UMOV UR12, UR36 ;  /* 0x00000024000c7c82 */ /* 0x000fe20008000000 */
[----:B------:R-:W-:Y:S01]  /*5400*/  UMOV UR20, UR36 ;  /* 0x0000002400147c82 */ /* 0x000fe20008000000 */
[----:B------:R-:W-:Y:S01]  /*5410*/  UMOV UR25, UR33 ;  /* 0x0000002100197c82 */ /* 0x000fe20008000000 */
[----:B------:R-:W-:Y:S01]  /*5420*/  UMOV UR9, UR33 ;  /* 0x0000002100097c82 */ /* 0x000fe20008000000 */
[----:B------:R-:W-:Y:S05]  /*5430*/  UMOV UR17, UR33 ;  /* 0x0000002100117c82 */ /* 0x000fea0008000000 */
[----:B--2---:R-:W-:Y:S01]  /*5440*/  @!P0 IADD3 R2, P1, PT, R12, 0x580, RZ ;  /* 0x000005800c028810 */ /* 0x004fe20007f3e0ff */
[----:B------:R-:W-:Y:S01]  /*5450*/  VOTEU.ALL UP1, P0 ;  /* 0x0000000000ff7886 */ /* 0x000fe20000020000 */
[----:B------:R-:W-:Y:S02]  /*5460*/  VOTEU.ALL UP0, P0 ;  /* 0x0000000000ff7886 */ /* 0x000fe40000000000 */
[----:B------:R-:W-:Y:S01]  /*5470*/  @!P0 R2UR UR5, R2 ;  /* 0x00000000020582ca */ /* 0x000fe200000e0000 */
[----:B------:R-:W-:Y:S01]  /*5480*/  @!P0 IMAD.X R0, RZ, RZ, R13, P1 ;  /* 0x000000ffff008224 */ /* 0x000fe200008e060d */
[----:B------:R-:W-:Y:S01]  /*5490*/  ISETP.NE.AND P1, PT, R10, 0x2, PT ;  /* 0x000000020a00780c */ /* 0x000fe20003f25270 */
[----:B------:R-:W-:Y:S02]  /*54a0*/  @!UP0 USHF.L.U32 UR35, UR47, 0x6, URZ ;  /* 0x000000062f238899 */ /* 0x000fe400080006ff */
[----:B------:R-:W-:Y:S01]  /*54b0*/  @!UP0 UIMAD UR34, UR48, 0x50, URZ ;  /* 0x00000050302288a4 */ /* 0x000fe2000f8e02ff */
[----:B------:R-:W-:Y:S01]  /*54c0*/  @!P0 R2UR UR4, R0 ;  /* 0x00000000000482ca */ /* 0x000fe200000e0000 */
[----:B------:R-:W-:Y:S01]  /*54d0*/  UIADD3 UR48, UPT, UPT, UR13, UR58, URZ ;  /* 0x0000003a0d307290 */ /* 0x000fe2000fffe0ff */
[----:B------:R-:W-:Y:S01]  /*54e0*/  SEL R0, RZ, 0x1, P1 ;  /* 0x00000001ff007807 */ /* 0x000fe20000800000 */
[----:B------:R-:W-:Y:S01]  /*54f0*/  @!UP0 UIADD3 UR26, UPT, UPT, UR34, 0x10, URZ ;  /* 0x00000010221a8890 */ /* 0x000fe2000fffe0ff */
[----:B------:R-:W-:Y:S01]  /*5500*/  SEL R10, R10, RZ, P1 ;  /* 0x000000ff0a0a7207 */ /* 0x000fe20000800000 */
[----:B------:R-:W-:Y:S01]  /*5510*/  @!UP0 UIADD3 UR10, UPT, UPT, UR34, 0x20, URZ ;  /* 0x00000020220a8890 */ /* 0x000fe2000fffe0ff */
[----:B------:R-:W-:Y:S01]  /*5520*/  LOP3.LUT R9, R9, R0, RZ, 0x3c, !PT ;  /* 0x0000000009097212 */ /* 0x000fe200078e3cff */
[----:B------:R-:W-:Y:S01]  /*5530*/  IMAD.U32 R2, RZ, RZ, UR5 ;  /* 0x00000005ff027e24 */ /* 0x000fe2000f8e00ff */
[----:B------:R-:W-:Y:S01]  /*5540*/  UMOV UR27, UR35 ;  /* 0x00000023001b7c82 */ /* 0x000fe20008000000 */
[----:B------:R-:W-:Y:S01]  /*5550*/  UMOV UR11, UR35 ;  /* 0x00000023000b7c82 */ /* 0x000fe20008000000 */
[----:B------:R-:W-:Y:S02]  /*5560*/  @!UP0 UIADD3 UR18, UPT, UPT, UR34, 0x30, URZ ;  /* 0x0000003022128890 */ /* 0x000fe4000fffe0ff */
[----:B------:R-:W-:Y:S01]  /*5570*/  @!P0 R2UR UR30, R2 ;  /* 0x00000000021e82ca */ /* 0x000fe200000e0000 */
[----:B------:R-:W-:Y:S01]  /*5580*/  IMAD.U32 R3, RZ, RZ, UR4 ;  /* 0x00000004ff037e24 */ /* 0x000fe2000f8e00ff */
[----:B------:R-:W-:Y:S01]  /*5590*/  @!UP0 UIMAD UR4, UR21, 0x2800, UR6 ;  /* 0x00002800150488a4 */ /* 0x000fe2000f8e0206 */
[----:B------:R-:W-:Y:S01]  /*55a0*/  UMOV UR19, UR35 ;  /* 0x0000002300137c82 */ /* 0x000fe20008000000 */
[----:B------:R-:W-:Y:S02]  /*55b0*/  UIADD3 UR47, UPT, UPT, UR14, UR59, URZ ;  /* 0x0000003b0e2f7290 */ /* 0x000fe4000fffe0ff */
[----:B------:R-:W-:Y:S01]  /*55c0*/  @!P0 R2UR UR31, R3 ;  /* 0x00000000031f82ca */ /* 0x000fe200000e0000 */
[----:B------:R-:W-:Y:S02]  /*55d0*/  @!UP0 UIADD3 UR32, UPT, UPT, UR4, 0x300, URZ ;  /* 0x0000030004208890 */ /* 0x000fe4000fffe0ff */
[----:B------:R-:W-:Y:S02]  /*55e0*/  @!UP0 UIADD3 UR24, UPT, UPT, UR4, 0xb00, URZ ;  /* 0x00000b0004188890 */ /* 0x000fe4000fffe0ff */
[----:B------:R-:W-:Y:S02]  /*55f0*/  @!UP0 UIADD3 UR8, UPT, UPT, UR4, 0x1300, URZ ;  /* 0x0000130004088890 */ /* 0x000fe4000fffe0ff */
[----:B------:R-:W-:Y:S06]  /*5600*/  @!UP0 UIADD3 UR16, UPT, UPT, UR4, 0x1b00, URZ ;  /* 0x00001b0004108890 */ /* 0x000fec000fffe0ff */
[----:B------:R2:W-:Y:S01]  /*5610*/  @!UP1 UTMALDG.3D [UR32], [UR30], desc[UR38] ;  /* 0x000026201e0095b4 */ /* 0x0005e20008011000 */
[----:B------:R-:W-:Y:S05]  /*5620*/  VOTEU.ALL UP1, P0 ;  /* 0x0000000000ff7886 */ /* 0x000fea0000020000 */
[----:B------:R-:W-:Y:S01]  /*5630*/  @!UP1 UTMALDG.3D [UR24], [UR30], desc[UR38] ;  /* 0x000026181e0095b4 */ /* 0x000fe20008011000 */
[----:B------:R-:W-:Y:S05]  /*5640*/  VOTEU.ALL UP1, P0 ;  /* 0x0000000000ff7886 */ /* 0x000fea0000020000 */
[----:B------:R3:W-:Y:S01]  /*5650*/  @!UP1 UTMALDG.3D [UR8], [UR30], desc[UR38] ;  /* 0x000026081e0095b4 */ /* 0x0007e20008011000 */
[----:B------:R-:W-:Y:S01]  /*5660*/  UPLOP3.LUT UP1, UPT, UPT, UPT, UPT, 0x80, 0x8 ;  /* 0x000000000008789c */ /* 0x000fe20003f2f070 */
[----:B--2---:R-:W-:Y:S01]  /*5670*/  UMOV UR36, UR29 ;  /* 0x0000001d00247c82 */ /* 0x004fe20008000000 */
[----:B---3--:R-:W-:Y:S02]  /*5680*/  @!UP0 UIADD3 UR10, UPT, UPT, UR34, 0x40, URZ ;  /* 0x00000040220a8890 */ /* 0x008fe4000fffe0ff */
[----:B------:R-:W-:Y:S01]  /*5690*/  @!UP0 UIADD3 UR8, UPT, UPT, UR4, 0x2300, URZ ;  /* 0x0000230004088890 */ /* 0x000fe2000fffe0ff */
[----:B------:R-:W-:Y:S01]  /*56a0*/  VOTEU.ALL UP0, P0 ;  /* 0x0000000000ff7886 */ /* 0x000fe20000000000 */
[----:B------:R-:W-:Y:S04]  /*56b0*/  UIADD3 UR4, UPT, UPT, UR21, 0x1, URZ ;  /* 0x0000000115047890 */ /* 0x000fe8000fffe0ff */
[----:B------:R2:W-:Y:S01]  /*56c0*/  @!UP0 UTMALDG.3D [UR16], [UR30], desc[UR38] ;  /* 0x000026101e0085b4 */ /* 0x0005e20008011000 */
[----:B------:R-:W-:Y:S04]  /*56d0*/  UISETP.NE.AND UP0, UPT, UR4, 0x2, UPT ;  /* 0x000000020400788c */ /* 0x000fe8000bf05270 */
[----:B------:R-:W-:Y:S02]  /*56e0*/  USEL UR5, URZ, 0x1, UP0 ;  /* 0x00000001ff057887 */ /* 0x000fe40008000000 */
[----:B------:R-:W-:Y:S02]  /*56f0*/  USEL UR21, UR4, URZ, UP0 ;  /* 0x000000ff04157287 */ /* 0x000fe40008000000 */
[----:B------:R-:W-:Y:S01]  /*5700*/  VOTEU.ALL UP0, P0 ;  /* 0x0000000000ff7886 */ /* 0x000fe20000000000 */
[----:B------:R-:W-:Y:S01]  /*5710*/  UPRMT UR4, UR44, 0x654, UR33 ;  /* 0x000006542c047896 */ /* 0x000fe20008000021 */
[----:B------:R-:W-:Y:S03]  /*5720*/  LOP3.LUT R11, R11, UR5, RZ, 0x3c, !PT ;  /* 0x000000050b0b7c12 */ /* 0x000fe6000f8e3cff */
[----:B------:R2:W-:Y:S01]  /*5730*/  @!UP0 UTMALDG.3D [UR8], [UR30], desc[UR38] ;  /* 0x000026081e0085b4 */ /* 0x0005e20008011000 */
[----:B------:R2:W-:Y:S04]  /*5740*/  @!P0 SYNCS.ARRIVE.TRANS64.RED.A0TR RZ, [UR7+0x160], R8 ;  /* 0x00016008ffff89a7 */ /* 0x0005e80008300407 */
[----:B------:R-:W-:Y:S01]  /*5750*/  SYNCS.ARRIVE.TRANS64.RED.A1T0 RZ, [UR4], RZ ;  /* 0x000000ffffff79a7 */ /* 0x000fe20008100404 */
[----:B------:R-:W-:Y:S05]  /*5760*/  BRA.U UP2, `(.L_x_101) ;  /* 0xfffffff102fc7547 */ /* 0x000fea000b83ffff */
[----:B------:R-:W-:Y:S01]  /*5770*/  UIADD3 UR6, UPT, UPT, UR6, 0x170, URZ ;  /* 0x0000017006067890 */ /* 0x000fe2000fffe0ff */
[----:B------:R-:W-:-:S03]  /*5780*/  SHF.L.U32 R2, R11, 0x1f, RZ ;  /* 0x0000001f0b027819 */ /* 0x000fc600000006ff */
[----:B------:R-:W-:-:S09]  /*5790*/  ULEA UR4, UR21, UR6, 0x3 ;  /* 0x0000000615047291 */ /* 0x000fd2000f8e18ff */
[----:B------:R-:W3:Y:S02]  /*57a0*/  SYNCS.PHASECHK.TRANS64.TRYWAIT P0, [UR4], R2 ;  /* 0x00000002ff0075a7 */ /* 0x000ee40008001104 */
[----:B---3--:R-:W-:Y:S05]  /*57b0*/  @!P0 BRA `(.L_x_102) ;  /* 0x0000003400fc8947 */ /* 0x008fea0003800000 */
.L_x_200:
[----:B------:R-:W-:-:S04]  /*57c0*/  UIADD3 UR4, UPT, UPT, UR21, 0x1, URZ ;  /* 0x0000000115047890 */ /* 0x000fc8000fffe0ff */
[----:B------:R-:W-:-:S04]  /*57d0*/  UISETP.NE.AND UP0, UPT, UR4, 0x2, UPT ;  /* 0x000000020400788c */ /* 0x000fc8000bf05270 */
[----:B------:R-:W-:Y:S02]  /*57e0*/  USEL UR5, URZ, 0x1, UP0 ;  /* 0x00000001ff057887 */ /* 0x000fe40008000000 */
[----:B------:R-:W-:-:S04]  /*57f0*/  USEL UR4, UR4, URZ, UP0 ;  /* 0x000000ff04047287 */ /* 0x000fc80008000000 */
[----:B------:R-:W-:Y:S01]  /*5800*/  ULEA UR4, UR4, UR6, 0x3 ;  /* 0x0000000604047291 */ /* 0x000fe2000f8e18ff */
[----:B---3--:R-:W-:-:S04]  /*5810*/  LOP3.LUT R2, R11, UR5, RZ, 0x3c, !PT ;  /* 0x000000050b027c12 */ /* 0x008fc8000f8e3cff */
[----:B------:R-:W-:Y:S01]  /*5820*/  SHF.L.U32 R2, R2, 0x1f, RZ ;  /* 0x0000001f02027819 */ /* 0x000fe200000006ff */
[----:B------:R-:W-:-:S07]  /*5830*/  IMAD.U32 R0, RZ, RZ, UR4 ;  /* 0x00000004ff007e24 */ /* 0x000fce000f8e00ff */
.L_x_103:
[----:B---3--:R3:W4:Y:S02]  /*5840*/  SYNCS.PHASECHK.TRANS64.TRYWAIT P0, [R0+URZ], R2 ;  /* 0x00000002000075a7 */ /* 0x00872400080011ff */
[----:B----4-:R-:W-:Y:S05]  /*5850*/  @!P0 NANOSLEEP.SYNCS 0x989680 ;  /* 0x009896800000895d */ /* 0x010fea0003900000 */
[----:B------:R-:W4:Y:S02]  /*5860*/  @!P0 SYNCS.PHASECHK.TRANS64 P0, [R0+URZ], R2 ;  /* 0x00000002000085a7 */ /* 0x000f2400080010ff */
[----:B-12-4-:R-:W-:Y:S05]  /*5870*/  @P0 EXIT ;  /* 0x000000000000094d */ /* 0x016fea0003800000 */
[----:B------:R-:W-:Y:S05]  /*5880*/  BRA `(.L_x_103) ;  /* 0xfffffffc00ec7947 */ /* 0x000fea000383ffff */
.L_x_93:
[----:B------:R-:W-:-:S06]  /*5890*/  UISETP.GE.AND UP0, UPT, UR20, 0x4, UPT ;  /* 0x000000041400788c */ /* 0x000fcc000bf06270 */
[----:B------:R-:W-:-:S13]  /*58a0*/  PLOP3.LUT P0, PT, PT, PT, UP0, 0x80, 0x8 ;  /* 0x000000000008781c */ /* 0x000fda0003f0f008 */
[----:B------:R-:W-:Y:S05]  /*58b0*/  @!P0 EXIT ;  /* 0x000000000000894d */ /* 0x000fea0003800000 */
[----:B------:R-:W-:Y:S01]  /*58c0*/  BAR.SYNC.DEFER_BLOCKING 0x6, 0xa0 ;  /* 0x0182800000007b1d */ /* 0x000fe20000010000 */
[C---:B------:R-:W-:Y:S01]  /*58d0*/  IMAD.SHL.U32 R96, R104.reuse, 0x8, RZ ;  /* 0x0000000868607824 */ /* 0x040fe200078e00ff */
[----:B------:R-:W-:Y:S01]  /*58e0*/  SHF.R.U32.HI R6, RZ, 0x1, R104 ;  /* 0x00000001ff067819 */ /* 0x000fe20000011668 */
[----:B------:R-:W-:Y:S01]  /*58f0*/  IMAD.SHL.U32 R2, R104, 0x10, RZ ;  /* 0x0000001068027824 */ /* 0x000fe200078e00ff */
[----:B------:R-:W-:Y:S01]  /*5900*/  CS2R R100, SRZ ;  /* 0x0000000000647805 */ /* 0x000fe2000001ff00 */
[----:B------:R-:W-:Y:S01]  /*5910*/  IMAD.MOV.U32 R103, RZ, RZ, 0x1 ;  /* 0x00000001ff677424 */ /* 0x000fe200078e00ff */
[----:B------:R-:W-:Y:S02]  /*5920*/  UMOV UR46, 0x400 ;  /* 0x00000400002e7882 */ /* 0x000fe40000000000 */
[----:B------:R-:W1:Y:S01]  /*5930*/  LDC.64 R92, c[0x0][0x888] ;  /* 0x00022200ff5c7b82 */ /* 0x000e620000000a00 */
[----:B------:R-:W-:Y:S01]  /*5940*/  ULEA UR46, UR44, UR46, 0x18 ;  /* 0x0000002e2c2e7291 */ /* 0x000fe2000f8ec0ff */
[----:B------:R-:W-:Y:S01]  /*5950*/  LOP3.LUT R96, R96, 0x300, RZ, 0xc0, !PT ;  /* 0x0000030060607812 */ /* 0x000fe200078ec0ff */
[----:B------:R-:W-:Y:S01]  /*5960*/  IMAD.MOV.U32 R56, RZ, RZ, RZ ;  /* 0x000000ffff387224 */ /* 0x000fe200078e00ff */
[----:B------:R-:W-:Y:S01]  /*5970*/  LOP3.LUT R3, R2, 0x40, RZ, 0xc0, !PT ;  /* 0x0000004002037812 */ /* 0x000fe200078ec0ff */
[----:B------:R-:W-:Y:S01]  /*5980*/  IMAD.MOV.U32 R102, RZ, RZ, RZ ;  /* 0x000000ffff667224 */ /* 0x000fe200078e00ff */
[----:B------:R-:W-:Y:S01]  /*5990*/  LOP3.LUT R96, R96, 0x30, R2, 0xf8, !PT ;  /* 0x0000003060607812 */ /* 0x000fe200078ef802 */
[----:B------:R-:W-:Y:S01]  /*59a0*/  IMAD.MOV.U32 R99, RZ, RZ, RZ ;  /* 0x000000ffff637224 */ /* 0x000fe200078e00ff */
[----:B------:R-:W2:Y:S01]  /*59b0*/  LDC.64 R94, c[0x0][0x890] ;  /* 0x00022400ff5e7b82 */ /* 0x000ea20000000a00 */
[----:B------:R-:W-:Y:S01]  /*59c0*/  LOP3.LUT R6, R3, 0x8, R6, 0xf8, !PT ;  /* 0x0000000803067812 */ /* 0x000fe200078ef806 */
[----:B------:R-:W-:Y:S01]  /*59d0*/  IMAD.SHL.U32 R3, R104, 0x2, RZ ;  /* 0x0000000268037824 */ /* 0x000fe200078e00ff */
[----:B------:R-:W-:Y:S01]  /*59e0*/  LOP3.LUT R96, R96, 0x80, R2, 0xf8, !PT ;  /* 0x0000008060607812 */ /* 0x000fe200078ef802 */
[C---:B------:R-:W-:Y:S01]  /*59f0*/  IMAD.U32 R2, R104.reuse, 0x10000, RZ ;  /* 0x0001000068027824 */ /* 0x040fe200078e00ff */
[----:B------:R-:W-:Y:S01]  /*5a00*/  LOP3.LUT R104, R104, 0x60, RZ, 0xc0, !PT ;  /* 0x0000006068687812 */ /* 0x000fe200078ec0ff */
[----:B------:R-:W3:Y:S01]  /*5a10*/  LDCU UR51, c[0x0][0x370] ;  /* 0x00006e00ff3377ac */ /* 0x000ee20008000800 */
[----:B------:R-:W-:Y:S01]  /*5a20*/  LOP3.LUT R3, R6, 0x8, R3, 0x78, !PT ;  /* 0x0000000806037812 */ /* 0x000fe200078e7803 */
[----:B------:R-:W4:Y:S01]  /*5a30*/  LDC.64 R90, c[0x0][0x8b0] ;  /* 0x00022c00ff5a7b82 */ /* 0x000f220000000a00 */
[----:B------:R-:W3:Y:S01]  /*5a40*/  LDS R0, [UR46+0x240] ;  /* 0x0002402eff007984 */ /* 0x000ee20008000800 */
[----:B------:R-:W-:Y:S01]  /*5a50*/  LOP3.LUT R2, R2, 0x600000, RZ, 0xc0, !PT ;  /* 0x0060000002027812 */ /* 0x000fe200078ec0ff */
[----:B------:R-:W1:Y:S01]  /*5a60*/  LDCU UR43, c[0x0][0xb0c] ;  /* 0x00016180ff2b77ac */ /* 0x000e620008000800 */
[----:B------:R-:W-:Y:S01]  /*5a70*/  LOP3.LUT R96, R96, R3, RZ, 0xfc, !PT ;  /* 0x0000000360607212 */ /* 0x000fe200078efcff */
[----:B------:R-:W1:Y:S03]  /*5a80*/  LDCU UR39, c[0x0][0xb30] ;  /* 0x00016600ff2777ac */ /* 0x000e660008000800 */
[----:B------:R-:W1:Y:S01]  /*5a90*/  LDC.64 R88, c[0x0][0x8a8] ;  /* 0x00022a00ff587b82 */ /* 0x000e620000000a00 */
[----:B------:R-:W1:Y:S01]  /*5aa0*/  LDCU.64 UR60, c[0x0][0x888] ;  /* 0x00011100ff3c77ac */ /* 0x000e620008000a00 */
[----:B------:R-:W1:Y:S01]  /*5ab0*/  LDCU.64 UR40, c[0x0][0xb28] ;  /* 0x00016500ff2877ac */ /* 0x000e620008000a00 */
[----:B------:R-:W1:Y:S01]  /*5ac0*/  LDCU.128 UR52, c[0x0][0xb10] ;  /* 0x00016200ff3477ac */ /* 0x000e620008000c00 */
[----:B------:R-:W1:Y:S01]  /*5ad0*/  LDCU UR50, c[0x0][0x374] ;  /* 0x00006e80ff3277ac */ /* 0x000e620008000800 */
[----:B------:R-:W-:Y:S01]  /*5ae0*/  UIADD3 UR62, UPT, UPT, UR46, 0x300, URZ ;  /* 0x000003002e3e7890 */ /* 0x000fe2000fffe0ff */
[----:B------:R-:W-:Y:S01]  /*5af0*/  UMOV UR45, URZ ;  /* 0x000000ff002d7c82 */ /* 0x000fe20008000000 */
[----:B------:R-:W-:Y:S01]  /*5b00*/  UMOV UR49, URZ ;  /* 0x000000ff00317c82 */ /* 0x000fe20008000000 */
[----:B--23--:R-:W-:-:S09]  /*5b10*/  IMAD.IADD R2, R0, 0x1, R2 ;  /* 0x0000000100027824 */ /* 0x00cfd200078e0202 */
.L_x_127:
[----:B------:R-:W-:Y:S02]  /*5b20*/  LEA R8, R99, UR46, 0x3 ;  /* 0x0000002e63087c11 */ /* 0x000fe4000f8e18ff */
[----:B------:R-:W-:Y:S02]  /*5b30*/  SHF.L.U32 R0, R101, 0x1f, RZ ;  /* 0x0000001f65007819 */ /* 0x000fe400000006ff */
[----:B------:R-:W-:Y:S02]  /*5b40*/  LEA R4, R99, UR46, 0x4 ;  /* 0x0000002e63047c11 */ /* 0x000fe4000f8e20ff */
[----:B------:R-:W2:Y:S02]  /*5b50*/  SYNCS.PHASECHK.TRANS64.TRYWAIT P0, [R8+URZ+0x190], R0 ;  /* 0x00019000080075a7 */ /* 0x000ea400080011ff */
[----:B--2---:R-:W-:Y:S05]  /*5b60*/  @!P0 BRA `(.L_x_104) ;  /* 0x0000003400288947 */ /* 0x004fea0003800000 */
.L_x_201:
[----:B------:R-:W3:Y:S01]  /*5b70*/  LDS.128 R4, [R4+0x220] ;  /* 0x0002200004047984 */ /* 0x000ee20000000c00 */
[----:B------:R-:W-:Y:S01]  /*5b80*/  UISETP.GE.AND UP0, UPT, UR42, 0x1, UPT ;  /* 0x000000012a00788c */ /* 0x000fe2000bf06270 */
[----:B------:R-:W-:Y:S01]  /*5b90*/  @!PT LDS RZ, [RZ] ;  /* 0x00000000fffff984 */ /* 0x000fe20000000800 */
[----:B------:R-:W-:Y:S01]  /*5ba0*/  @!PT LDS RZ, [RZ] ;  /* 0x00000000fffff984 */ /* 0x000fe20000000800 */
[----:B------:R-:W-:Y:S01]  /*5bb0*/  @!PT LDS RZ, [RZ] ;  /* 0x00000000fffff984 */ /* 0x000fe20000000800 */
[----:B------:R-:W-:Y:S01]  /*5bc0*/  @!PT LDS RZ, [RZ] ;  /* 0x00000000fffff984 */ /* 0x000fe20000000800 */
[----:B------:R1:W-:Y:S06]  /*5bd0*/  MEMBAR.ALL.CTA ;  /* 0x0000000000007992 */ /* 0x0003ec0000008000 */
[----:B-1----:R-:W1:Y:S01]  /*5be0*/  FENCE.VIEW.ASYNC.S ;  /* 0x00000000000073c6 */ /* 0x002e620000000000 */
[----:B---3--:R-:W-:Y:S11]  /*5bf0*/  LOP3.LUT P0, RZ, R6, 0x1, RZ, 0xc0, !PT ;  /* 0x0000000106ff7812 */ /* 0x008ff6000780c0ff */
[----:B------:R-:W-:Y:S02]  /*5c00*/  @!UPT UIADD3 URZ, UPT, UPT, URZ, URZ, URZ ;  /* 0x000000fffffff290 */ /* 0x000fe4000fffe0ff */
[----:B-1----:R-:W-:Y:S01]  /*5c10*/  VOTEU.ANY UP1, P0 ;  /* 0x0000000000ff7886 */ /* 0x002fe20000020100 */
[----:B------:R-:W-:Y:S01]  /*5c20*/  PLOP3.LUT P0, PT, PT, PT, UP1, 0x80, 0x8 ;  /* 0x000000000008781c */ /* 0x000fe20003f0f018 */
[----:B------:R-:W-:Y:S11]  /*5c30*/  UP2UR UR56, UPR, URZ, 0x2 ;  /* 0x00000002ff387883 */ /* 0x000ff60008000000 */
[----:B------:R-:W-:Y:S01]  /*5c40*/  @!UPT UIADD3 URZ, UPT, UPT, URZ, URZ, URZ ;  /* 0x000000fffffff290 */ /* 0x000fe2000fffe0ff */
        /* <DEDUP_REMOVED lines=13> */
[----:B------:R-:W2:Y:S01]  /*5d20*/  LDCU UR12, c[0x0][0xb20] ;  /* 0x00016400ff0c77ac */ /* 0x000ea20008000800 */
[----:B------:R-:W-:Y:S02]  /*5d30*/  UIMAD.WIDE.U32 UR4, UR50, UR55, URZ ;  /* 0x00000037320472a5 */ /* 0x000fe4000f8e00ff */
[----:B------:R-:W-:Y:S02]  /*5d40*/  UIMAD.WIDE.U32 UR6, UR51, UR52, URZ ;  /* 0x00000034330672a5 */ /* 0x000fe4000f8e00ff */
[----:B------:R-:W-:Y:S02]  /*5d50*/  UISETP.NE.AND UP0, UPT, UR54, 0x1, UPT ;  /* 0x000000013600788c */ /* 0x000fe4000bf05270 */
[----:B------:R-:W-:Y:S02]  /*5d60*/  UIMAD.WIDE.U32 UR8, UR37, UR55, URZ ;  /* 0x00000037250872a5 */ /* 0x000fe4000f8e00ff */
[----:B------:R-:W-:Y:S02]  /*5d70*/  UIMAD.WIDE.U32 UR10, UR38, UR52, URZ ;  /* 0x00000034260a72a5 */ /* 0x000fe4000f8e00ff */
[----:B------:R-:W-:Y:S02]  /*5d80*/  UISETP.NE.AND UP1, UPT, UR43, 0x1, UPT ;  /* 0x000000012b00788c */ /* 0x000fe4000bf25270 */
[----:B------:R-:W-:Y:S01]  /*5d90*/  UISETP.NE.AND UP2, UPT, UR42, 0x1, UPT ;  /* 0x000000012a00788c */ /* 0x000fe2000bf45270 */
[----:B------:R-:W-:Y:S02]  /*5da0*/  UMOV UR4, UR5 ;  /* 0x0000000500047c82 */ /* 0x000fe40008000000 */
[----:B--2---:R-:W-:Y:S03]  /*5db0*/  USHF.R.U32.HI UR5, URZ, UR12, UR4 ;  /* 0x0000000cff057299 */ /* 0x004fe60008011604 */
[----:B------:R-:W-:Y:S02]  /*5dc0*/  UMOV UR4, UR7 ;  /* 0x0000000700047c82 */ /* 0x000fe40008000000 */
[----:B------:R-:W-:Y:S02]  /*5dd0*/  USHF.R.U32.HI UR7, URZ, UR53, UR4 ;  /* 0x00000035ff077299 */ /* 0x000fe40008011604 */
[----:B------:R-:W-:Y:S02]  /*5de0*/  USEL UR4, UR50, UR5, !UP0 ;  /* 0x0000000532047287 */ /* 0x000fe4000c000000 */
[----:B------:R-:W-:Y:S01]  /*5df0*/  USEL UR7, UR51, UR7, !UP1 ;  /* 0x0000000733077287 */ /* 0x000fe2000c800000 */
[----:B------:R-:W-:Y:S01]  /*5e00*/  UMOV UR5, UR9 ;  /* 0x0000000900057c82 */ /* 0x000fe20008000000 */
[----:B------:R-:W-:Y:S02]  /*5e10*/  UIMAD.WIDE.U32 UR8, UR4, UR40, URZ ;  /* 0x00000028040872a5 */ /* 0x000fe4000f8e00ff */
[----:B------:R-:W-:Y:S03]  /*5e20*/  USHF.R.U32.HI UR6, URZ, UR12, UR5 ;  /* 0x0000000cff067299 */ /* 0x000fe60008011605 */
[----:B------:R-:W-:Y:S01]  /*5e30*/  UMOV UR5, UR11 ;  /* 0x0000000b00057c82 */ /* 0x000fe20008000000 */
[----:B------:R-:W-:Y:S02]  /*5e40*/  UIMAD.WIDE.U32 UR10, UR7, UR40, URZ ;  /* 0x00000028070a72a5 */ /* 0x000fe4000f8e00ff */
[----:B------:R-:W-:Y:S02]  /*5e50*/  USHF.R.U32.HI UR12, URZ, UR53, UR5 ;  /* 0x00000035ff0c7299 */ /* 0x000fe40008011605 */
[----:B------:R-:W-:Y:S01]  /*5e60*/  USEL UR6, UR37, UR6, !UP0 ;  /* 0x0000000625067287 */ /* 0x000fe2000c000000 */
[----:B------:R-:W-:Y:S02]  /*5e70*/  UMOV UR5, UR9 ;  /* 0x0000000900057c82 */ /* 0x000fe40008000000 */
[----:B------:R-:W-:Y:S01]  /*5e80*/  UMOV UR10, UR11 ;  /* 0x0000000b000a7c82 */ /* 0x000fe20008000000 */
[----:B------:R-:W-:Y:S02]  /*5e90*/  @UP2 USHF.R.U32.HI UR4, URZ, UR41, UR5 ;  /* 0x00000029ff042299 */ /* 0x000fe40008011605 */
[----:B------:R-:W-:Y:S02]  /*5ea0*/  @UP2 USHF.R.U32.HI UR7, URZ, UR41, UR10 ;  /* 0x00000029ff072299 */ /* 0x000fe4000801160a */
[----:B------:R-:W-:Y:S02]  /*5eb0*/  UIMAD UR4, UR42, UR4, URZ ;  /* 0x000000042a0472a4 */ /* 0x000fe4000f8e02ff */
[----:B------:R-:W-:Y:S02]  /*5ec0*/  UIMAD.WIDE.U32 UR10, UR6, UR40, URZ ;  /* 0x00000028060a72a5 */ /* 0x000fe4000f8e00ff */
[----:B------:R-:W-:Y:S02]  /*5ed0*/  USEL UR5, UR38, UR12, !UP1 ;  /* 0x0000000c26057287 */ /* 0x000fe4000c800000 */
[----:B------:R-:W-:Y:S02]  /*5ee0*/  UIMAD UR8, UR42, UR7, URZ ;  /* 0x000000072a0872a4 */ /* 0x000fe4000f8e02ff */
[----:B------:R-:W-:Y:S03]  /*5ef0*/  UISETP.GE.AND UP0, UPT, UR6, UR4, UPT ;  /* 0x000000040600728c */ /* 0x000fe6000bf06270 */
[----:B------:R-:W-:Y:S01]  /*5f00*/  UMOV UR4, UR11 ;  /* 0x0000000b00047c82 */ /* 0x000fe20008000000 */
[----:B------:R-:W-:Y:S02]  /*5f10*/  UISETP.GE.OR UP0, UPT, UR5, UR8, UP0 ;  /* 0x000000080500728c */ /* 0x000fe40008706670 */
[----:B------:R-:W-:Y:S02]  /*5f20*/  USHF.R.U32.HI UR4, URZ, UR41, UR4 ;  /* 0x00000029ff047299 */ /* 0x000fe40008011604 */
[----:B------:R-:W-:Y:S02]  /*5f30*/  UIMAD.WIDE.U32 UR8, UR5, UR40, URZ ;  /* 0x00000028050872a5 */ /* 0x000fe4000f8e00ff */
[----:B------:R-:W-:Y:S02]  /*5f40*/  USEL UR11, UR6, UR4, !UP2 ;  /* 0x00000004060b7287 */ /* 0x000fe4000d000000 */
[----:B------:R-:W-:Y:S02]  /*5f50*/  UIADD3 UR8, UPT, UPT, -UR5, URZ, URZ ;  /* 0x000000ff05087290 */ /* 0x000fe4000fffe1ff */
[----:B------:R-:W-:Y:S01]  /*5f60*/  UIADD3 UR10, UPT, UPT, -UR11, URZ, URZ ;  /* 0x000000ff0b0a7290 */ /* 0x000fe2000fffe1ff */
[----:B------:R-:W-:Y:S01]  /*5f70*/  @!UP0 UMOV UR4, UR9 ;  /* 0x0000000900048c82 */ /* 0x000fe20008000000 */
[----:B------:R-:W-:Y:S02]  /*5f80*/  UIADD3 UR9, UPT, UPT, -UR6, URZ, URZ ;  /* 0x000000ff06097290 */ /* 0x000fe4000fffe1ff */
[----:B------:R-:W-:Y:S02]  /*5f90*/  @!UP0 USHF.R.U32.HI UR4, URZ, UR41, UR4 ;  /* 0x00000029ff048299 */ /* 0x000fe40008011604 */
[----:B------:R-:W-:Y:S02]  /*5fa0*/  UIMAD UR10, UR42, UR10, UR6 ;  /* 0x0000000a2a0a72a4 */ /* 0x000fe4000f8e0206 */
[----:B------:R-:W-:Y:S04]  /*5fb0*/  @!UP0 USEL UR4, UR5, UR4, !UP2 ;  /* 0x0000000405048287 */ /* 0x000fe8000d000000 */
[----:B------:R-:W-:Y:S02]  /*5fc0*/  @!UP0 UIMAD UR10, UR7, UR10, UR4 ;  /* 0x0000000a070a82a4 */ /* 0x000fe4000f8e0204 */
[----:B------:R-:W-:Y:S02]  /*5fd0*/  @!UP0 UIADD3 UR11, UPT, UPT, UR11, -UR4, URZ ;  /* 0x800000040b0b8290 */ /* 0x000fe4000fffe0ff */
[----:B------:R-:W-:Y:S02]  /*5fe0*/  UIMAD UR7, UR43, UR8, UR38 ;  /* 0x000000082b0772a4 */ /* 0x000fe4000f8e0226 */
[----:B------:R-:W-:Y:S02]  /*5ff0*/  @!UP0 UIMAD UR6, UR11, UR42, UR5 ;  /* 0x0000002a0b0682a4 */ /* 0x000fe4000f8e0205 */
[----:B------:R-:W-:Y:S01]  /*6000*/  UIMAD UR4, UR54, UR9, UR37 ;  /* 0x00000009360472a4 */ /* 0x000fe2000f8e0225 */
[----:B------:R-:W-:Y:S02]  /*6010*/  @!UP0 UMOV UR5, UR10 ;  /* 0x0000000a00058c82 */ /* 0x000fe40008000000 */
[----:B------:R-:W-:Y:S02]  /*6020*/  UIMAD UR38, UR5, UR43, UR7 ;  /* 0x0000002b052672a4 */ /* 0x000fe4000f8e0207 */
[----:B------:R-:W-:Y:S11]  /*6030*/  UIMAD UR37, UR6, UR54, UR4 ;  /* 0x00000036062572a4 */ /* 0x000ff6000f8e0204 */
[----:B------:R-:W-:Y:S01]  /*6040*/  @!UPT UIADD3 URZ, UPT, UPT, URZ, URZ, URZ ;  /* 0x000000fffffff290 */ /* 0x000fe2000fffe0ff */
.L_x_105:
[----:B------:R-:W-:Y:S01]  /*6050*/  UISETP.NE.AND UP0, UPT, UR39, 0x1, UPT ;  /* 0x000000012700788c */ /* 0x000fe2000bf05270 */
[----:B------:R-:W-:Y:S10]  /*6060*/  IADD3 R99, PT, PT, R99, 0x1, RZ ;  /* 0x0000000163637810 */ /* 0x000ff40007ffe0ff */
[----:B------:R-:W2:Y:S01]  /*6070*/  @!UP0 LDCU.128 UR12, c[0x0][0xb10] ;  /* 0x00016200ff0c87ac */ /* 0x000ea20008000c00 */
[----:B------:R-:W3:Y:S01]  /*6080*/  @!UP0 LDCU UR5, c[0x0][0xb0c] ;  /* 0x00016180ff0587ac */ /* 0x000ee20008000800 */
[----:B------:R-:W4:Y:S01]  /*6090*/  @!UP0 LDCU UR10, c[0x0][0xb20] ;  /* 0x00016400ff0a87ac */ /* 0x000f220008000800 */
[----:B--2---:R-:W-:Y:S02]  /*60a0*/  UIMAD.WIDE.U32 UR8, UR38, UR12, URZ ;  /* 0x0000000c260872a5 */ /* 0x004fe4000f8e00ff */
[----:B------:R-:W-:Y:S02]  /*60b0*/  UIMAD.WIDE.U32 UR6, UR37, UR15, URZ ;  /* 0x0000000f250672a5 */ /* 0x000fe4000f8e00ff */
[----:B------:R-:W-:Y:S03]  /*60c0*/  @!UP0 UISETP.NE.AND UP1, UPT, UR14, 0x1, UPT ;  /* 0x000000010e00888c */ /* 0x000fe6000bf25270 */
[----:B------:R-:W-:Y:S01]  /*60d0*/  @!UP0 UMOV UR4, UR9 ;  /* 0x0000000900048c82 */ /* 0x000fe20008000000 */
[----:B---3--:R-:W-:Y:S02]  /*60e0*/  @!UP0 UISETP.NE.AND UP2, UPT, UR5, 0x1, UPT ;  /* 0x000000010500888c */ /* 0x008fe4000bf45270 */
[----:B------:R-:W-:Y:S01]  /*60f0*/  @!UP0 USHF.R.U32.HI UR4, URZ, UR13, UR4 ;  /* 0x0000000dff048299 */ /* 0x000fe20008011604 */
[----:B------:R-:W-:Y:S02]  /*6100*/  @!UP0 UMOV UR6, UR7 ;  /* 0x0000000700068c82 */ /* 0x000fe40008000000 */
[----:B----4-:R-:W-:Y:S02]  /*6110*/  @!UP0 USHF.R.U32.HI UR6, URZ, UR10, UR6 ;  /* 0x0000000aff068299 */ /* 0x010fe40008011606 */
[----:B------:R-:W-:Y:S02]  /*6120*/  @!UP0 USEL UR7, UR38, UR4, !UP2 ;  /* 0x0000000426078287 */ /* 0x000fe4000d000000 */
[----:B------:R-:W-:Y:S04]  /*6130*/  @!UP0 USEL UR6, UR37, UR6, !UP1 ;  /* 0x0000000625068287 */ /* 0x000fe8000c800000 */
[----:B------:R-:W-:Y:S02]  /*6140*/  @!UP0 UIADD3 UR4, UPT, UPT, -UR7, UR6, URZ ;  /* 0x0000000607048290 */ /* 0x000fe4000fffe1ff */
[----:B------:R-:W-:Y:S02]  /*6150*/  @!UP0 UIADD3 UR6, UPT, UPT, UR7, -UR6, URZ ;  /* 0x8000000607068290 */ /* 0x000fe4000fffe0ff */
[----:B------:R-:W-:Y:S02]  /*6160*/  @!UP0 UIMAD UR38, UR4, UR5, UR38 ;  /* 0x00000005042682a4 */ /* 0x000fe4000f8e0226 */
[----:B------:R-:W-:Y:S02]  /*6170*/  @!UP0 UIMAD UR37, UR6, UR14, UR37 ;  /* 0x0000000e062582a4 */ /* 0x000fe4000f8e0225 */
[----:B------:R-:W-:Y:S09]  /*6180*/  ULOP3.LUT UP0, URZ, UR62, 0x90, URZ, 0xc0, !UPT ;  /* 0x000000903eff7892 */ /* 0x000ff2000f80c0ff */
[----:B------:R-:W-:Y:S05]  /*6190*/  BRA.U !UP0, `(.L_x_106) ;  /* 0x00000001087c7547 */ /* 0x000fea000b800000 */
[----:B------:R-:W2:Y:S01]  /*61a0*/  LDCU.64 UR8, c[0x4][0x80] ;  /* 0x01001000ff0877ac */ /* 0x000ea20008000a00 */
[----:B------:R-:W-:Y:S01]  /*61b0*/  MOV R16, 0x0 ;  /* 0x0000000000107802 */ /* 0x000fe20000000f00 */
[----:B------:R-:W-:Y:S02]  /*61c0*/  HFMA2 R12, -RZ, RZ, 0, 5.9604644775390625e-08 ;  /* 0x00000001ff0c7431 */ /* 0x000fe400000001ff */
[----:B------:R-:W-:Y:S01]  /*61d0*/  IMAD.MOV.U32 R8, RZ, RZ, 0x70 ;  /* 0x00000070ff087424 */ /* 0x000fe200078e00ff */
[----:B------:R3:W4:Y:S01]  /*61e0*/  LDC.64 R14, c[0x4][R16] ;  /* 0x01000000100e7b82 */ /* 0x0007220000000a00 */
[----:B------:R-:W1:Y:S01]  /*61f0*/  LDCU.64 UR6, c[0x4][0x88] ;  /* 0x01001100ff0677ac */ /* 0x000e620008000a00 */
[----:B------:R-:W-:Y:S01]  /*6200*/  IMAD.MOV.U32 R13, RZ, RZ, RZ ;  /* 0x000000ffff0d7224 */ /* 0x000fe200078e00ff */
[----:B------:R-:W1:Y:S01]  /*6210*/  LDCU.64 UR4, c[0x4][0x8] ;  /* 0x01000100ff0477ac */ /* 0x000e620008000a00 */
[----:B--2---:R-:W-:Y:S01]  /*6220*/  MOV R5, UR9 ;  /* 0x0000000900057c02 */ /* 0x004fe20008000f00 */
[----:B------:R-:W-:Y:S01]  /*6230*/  IMAD.U32 R4, RZ, RZ, UR8 ;  /* 0x00000008ff047e24 */ /* 0x000fe2000f8e00ff */
[----:B-1----:R-:W-:Y:S01]  /*6240*/  MOV R7, UR7 ;  /* 0x0000000700077c02 */ /* 0x002fe20008000f00 */
[----:B------:R-:W-:Y:S01]  /*6250*/  IMAD.U32 R6, RZ, RZ, UR6 ;  /* 0x00000006ff067e24 */ /* 0x000fe2000f8e00ff */
[----:B------:R-:W-:Y:S01]  /*6260*/  MOV R11, UR5 ;  /* 0x00000005000b7c02 */ /* 0x000fe20008000f00 */
[----:B------:R-:W-:Y:S02]  /*6270*/  IMAD.U32 R10, RZ, RZ, UR4 ;  /* 0x00000004ff0a7e24 */ /* 0x000fe4000f8e00ff */
[----:B------:R-:W-:Y:S07]  /*6280*/  LEPC R20, `(.L_x_107) ;  /* 0x000000001014794e */ /* 0x000fee0000000000 */
[----:B---345:R-:W-:Y:S05]  /*6290*/  CALL.ABS.NOINC R14 ;  /* 0x000000000e007343 */ /* 0x038fea0003c00000 */
.L_x_107:
[----:B------:R-:W1:Y:S01]  /*62a0*/  LDCU.64 UR8, c[0x4][0x80] ;  /* 0x01001000ff0877ac */ /* 0x000e620008000a00 */
[----:B------:R-:W2:Y:S01]  /*62b0*/  LDC.64 R16, c[0x4][R16] ;  /* 0x0100000010107b82 */ /* 0x000ea20000000a00 */
[----:B------:R-:W-:Y:S02]  /*62c0*/  HFMA2 R12, -RZ, RZ, 0, 5.9604644775390625e-08 ;  /* 0x00000001ff0c7431 */ /* 0x000fe400000001ff */
[----:B------:R-:W-:Y:S02]  /*62d0*/  IMAD.MOV.U32 R8, RZ, RZ, 0x70 ;  /* 0x00000070ff087424 */ /* 0x000fe400078e00ff */
[----:B------:R-:W-:Y:S01]  /*62e0*/  IMAD.MOV.U32 R13, RZ, RZ, RZ ;  /* 0x000000ffff0d7224 */ /* 0x000fe200078e00ff */
[----:B------:R-:W3:Y:S01]  /*62f0*/  LDCU.64 UR6, c[0x4][0x88] ;  /* 0x01001100ff0677ac */ /* 0x000ee20008000a00 */
[----:B------:R-:W4:Y:S01]  /*6300*/  LDCU.64 UR4, c[0x4][0x8] ;  /* 0x01000100ff0477ac */ /* 0x000f220008000a00 */
[----:B-1----:R-:W-:Y:S02]  /*6310*/  MOV R4, UR8 ;  /* 0x0000000800047c02 */ /* 0x002fe40008000f00 */
[----:B------:R-:W-:Y:S02]  /*6320*/  MOV R5, UR9 ;  /* 0x0000000900057c02 */ /* 0x000fe40008000f00 */
[----:B---3--:R-:W-:Y:S01]  /*6330*/  MOV R7, UR7 ;  /* 0x0000000700077c02 */ /* 0x008fe20008000f00 */
[----:B------:R-:W-:Y:S01]  /*6340*/  IMAD.U32 R6, RZ, RZ, UR6 ;  /* 0x00000006ff067e24 */ /* 0x000fe2000f8e00ff */
[----:B----4-:R-:W-:Y:S01]  /*6350*/  MOV R11, UR5 ;  /* 0x00000005000b7c02 */ /* 0x010fe20008000f00 */
[----:B------:R-:W-:Y:S02]  /*6360*/  IMAD.U32 R10, RZ, RZ, UR4 ;  /* 0x00000004ff0a7e24 */ /* 0x000fe4000f8e00ff */
[----:B------:R-:W-:Y:S07]  /*6370*/  LEPC R20, `(.L_x_106) ;  /* 0x000000001014794e */ /* 0x000fee0000000000 */
[----:B--2---:R-:W-:Y:S05]  /*6380*/  CALL.ABS.NOINC R16 ;  /* 0x0000000010007343 */ /* 0x004fea0003c00000 */
.L_x_106:
[----:B------:R-:W-:Y:S01]  /*6390*/  ISETP.NE.U32.AND P3, PT, R94, RZ, PT ;  /* 0x000000ff5e00720c */ /* 0x000fe20003f65070 */
[----:B------:R-:W-:Y:S01]  /*63a0*/  UISETP.NE.AND UP1, UPT, UR63, URZ, UPT ;  /* 0x000000ff3f00728c */ /* 0x000fe2000bf25270 */
[----:B------:R-:W-:Y:S02]  /*63b0*/  ISETP.NE.U32.AND P4, PT, R90, RZ, PT ;  /* 0x000000ff5a00720c */ /* 0x000fe40003f85070 */
[----:B------:R-:W-:Y:S02]  /*63c0*/  ISETP.NE.AND.EX P3, PT, R95, RZ, PT, P3 ;  /* 0x000000ff5f00720c */ /* 0x000fe40003f65330 */
[----:B------:R-:W-:Y:S02]  /*63d0*/  PLOP3.LUT P1, PT, PT, PT, PT, 0x8, 0x80 ;  /* 0x000000000080781c */ /* 0x000fe40003f2e170 */
[----:B------:R-:W-:Y:S02]  /*63e0*/  PLOP3.LUT P0, PT, PT, PT, UP1, 0x80, 0x8 ;  /* 0x000000000008781c */ /* 0x000fe40003f0f018 */
[----:B------:R-:W-:Y:S02]  /*63f0*/  ISETP.NE.AND.EX P4, PT, R91, RZ, PT, P4 ;  /* 0x000000ff5b00720c */ /* 0x000fe40003f85340 */
[----:B------:R-:W2:Y:S09]  /*6400*/  @UP1 LDCU.64 UR4, c[0x0][0x888] ;  /* 0x00011100ff0417ac */ /* 0x000eb20008000a00 */
[----:B------:R-:W-:Y:S01]  /*6410*/  @P0 PLOP3.LUT P1, PT, P3, PT, PT, 0x80, 0x8 ;  /* 0x000000000008081c */ /* 0x000fe20001f2f070 */
[----:B--2---:R-:W-:Y:S04]  /*6420*/  @UP1 UISETP.NE.U32.AND UP0, UPT, UR4, URZ, UPT ;  /* 0x000000ff0400128c */ /* 0x004fe8000bf05070 */
[----:B------:R-:W-:Y:S04]  /*6430*/  @UP1 UISETP.NE.AND.EX UP0, UPT, UR5, URZ, UPT, UP0 ;  /* 0x000000ff0500128c */ /* 0x000fe8000bf05300 */
[----:B------:R-:W-:Y:S01]  /*6440*/  @UP1 USEL UR4, URZ, 0xffffffff, UP0 ;  /* 0xffffffffff041887 */ /* 0x000fe20008000000 */
[----:B------:R-:W-:Y:S11]  /*6450*/  @!P3 BRA `(.L_x_108) ;  /* 0x000000000030b947 */ /* 0x000ff60003800000 */
[----:B------:R-:W-:Y:S01]  /*6460*/  ISETP.NE.U32.AND P2, PT, R92, RZ, PT ;  /* 0x000000ff5c00720c */ /* 0x000fe20003f45070 */
[----:B------:R-:W2:Y:S01]  /*6470*/  LDCU.64 UR6, c[0x0][0x358] ;  /* 0x00006b00ff0677ac */ /* 0x000ea20008000a00 */
[----:B------:R-:W-:Y:S02]  /*6480*/  IMAD.MOV.U32 R97, RZ, RZ, 0x1 ;  /* 0x00000001ff617424 */ /* 0x000fe400078e00ff */
[----:B------:R-:W-:Y:S11]  /*6490*/  ISETP.NE.AND.EX P2, PT, R93, RZ, PT, P2 ;  /* 0x000000ff5d00720c */ /* 0x000ff60003f45320 */
[----:B------:R-:W-:Y:S02]  /*64a0*/  @!UPT UIADD3 URZ, UPT, UPT, URZ, URZ, URZ ;  /* 0x000000fffffff290 */ /* 0x000fe4000fffe0ff */
[----:B------:R-:W3:Y:S01]  /*64b0*/  @P2 LDC.64 R4, c[0x0][0x888] ;  /* 0x00022200ff042b82 */ /* 0x000ee20000000a00 */
[----:B-1----:R-:W-:Y:S04]  /*64c0*/  @P2 IMAD R0, R94, UR36, RZ ;  /* 0x000000245e002c24 */ /* 0x002fe8000f8e02ff */
[----:B---3--:R-:W-:Y:S04]  /*64d0*/  @P2 IMAD.WIDE R4, R0, 0x4, R4 ;  /* 0x0000000400042825 */ /* 0x008fe800078e0204 */
[----:B------:R-:W-:Y:S01]  /*64e0*/  HFMA2 R0, -RZ, RZ, 0, 5.9604644775390625e-08 ;  /* 0x00000001ff007431 */ /* 0x000fe200000001ff */
[----:B--2--5:R2:W5:Y:S04]  /*64f0*/  @P2 LDG.E R58, desc[UR6][R4.64] ;  /* 0x00000006043a2981 */ /* 0x024568000c1e1900 */
[----:B------:R-:W-:Y:S01]  /*6500*/  @!P2 PRMT R97, R0, 0x7610, R97 ;  /* 0x000076100061a816 */ /* 0x000fe20000000061 */
[----:B--2---:R-:W3:Y:S06]  /*6510*/  @!P2 LDC R58, c[0x0][0x880] ;  /* 0x00022000ff3aab82 */ /* 0x004eec0000000800 */
.L_x_108:
[----:B------:R-:W-:Y:S05]  /*6520*/  @!P4 BRA `(.L_x_109) ;  /* 0x000000000024c947 */ /* 0x000fea0003800000 */
[----:B------:R-:W-:Y:S01]  /*6530*/  ISETP.NE.U32.AND P2, PT, R88, RZ, PT ;  /* 0x000000ff5800720c */ /* 0x000fe20003f45070 */
[----:B------:R-:W2:Y:S03]  /*6540*/  LDCU.64 UR6, c[0x0][0x358] ;  /* 0x00006b00ff0677ac */ /* 0x000ea60008000a00 */
[----:B------:R-:W-:Y:S11]  /*6550*/  ISETP.NE.AND.EX P2, PT, R89, RZ, PT, P2 ;  /* 0x000000ff5900720c */ /* 0x000ff60003f45320 */
[----:B------:R-:W-:Y:S02]  /*6560*/  @!UPT UIADD3 URZ, UPT, UPT, URZ, URZ, URZ ;  /* 0x000000fffffff290 */ /* 0x000fe4000fffe0ff */
[----:B------:R-:W4:Y:S01]  /*6570*/  @P2 LDC.64 R4, c[0x0][0x8a8] ;  /* 0x00022a00ff042b82 */ /* 0x000f220000000a00 */
[----:B-1----:R-:W-:Y:S04]  /*6580*/  @P2 IMAD R0, R90, UR36, RZ ;  /* 0x000000245a002c24 */ /* 0x002fe8000f8e02ff */
[----:B----4-:R-:W-:Y:S05]  /*6590*/  @P2 IMAD.WIDE R4, R0, 0x4, R4 ;  /* 0x0000000400042825 */ /* 0x010fea00078e0204 */
[----:B--2--5:R2:W5:Y:S02]  /*65a0*/  @P2 LDG.E R57, desc[UR6][R4.64] ;  /* 0x0000000604392981 */ /* 0x024564000c1e1900 */
[----:B--2---:R-:W4:Y:S02]  /*65b0*/  @!P2 LDC R57, c[0x0][0x8a0] ;  /* 0x00022800ff39ab82 */ /* 0x004f240000000800 */
.L_x_109:
[----:B---3-5:R-:W-:Y:S01]  /*65c0*/  @P0 FSETP.NEU.AND P4, PT, R58, RZ, PT ;  /* 0x000000ff3a00020b */ /* 0x028fe20003f8d000 */
[----:B-1----:R-:W-:Y:S01]  /*65d0*/  IMAD.U32 R0, RZ, RZ, UR4 ;  /* 0x00000004ff007e24 */ /* 0x002fe2000f8e00ff */
[----:B------:R-:W-:Y:S01]  /*65e0*/  @P0 LOP3.LUT P2, RZ, R97, 0xff, RZ, 0xc0, !PT ;  /* 0x000000ff61ff0812 */ /* 0x000fe2000784c0ff */
[----:B------:R-:W-:Y:S01]  /*65f0*/  BSSY B1, `(.L_x_110) ;  /* 0x000003e000017945 */ /* 0x000fe20003800000 */
[----:B------:R-:W-:Y:S02]  /*6600*/  @P0 SEL R3, RZ, 0xffffffff, P4 ;  /* 0xffffffffff030807 */ /* 0x000fe40002000000 */
[----:B------:R-:W-:Y:S02]  /*6610*/  CS2R R86, SRZ ;  /* 0x0000000000567805 */ /* 0x000fe4000001ff00 */
[----:B------:R-:W-:Y:S02]  /*6620*/  LEA R17, R56, UR46, 0x3 ;  /* 0x0000002e38117c11 */ /* 0x000fe4000f8e18ff */
[----:B------:R-:W-:Y:S02]  /*6630*/  CS2R R84, SRZ ;  /* 0x0000000000547805 */ /* 0x000fe4000001ff00 */
[----:B------:R-:W-:Y:S01]  /*6640*/  @P1 SEL R3, R0, R3, !P2 ;  /* 0x0000000300031207 */ /* 0x000fe20005000000 */
[----:B------:R-:W-:Y:S01]  /*6650*/  IMAD.U32 R0, RZ, RZ, UR45 ;  /* 0x0000002dff007e24 */ /* 0x000fe2000f8e00ff */
[----:B------:R-:W-:Y:S02]  /*6660*/  PLOP3.LUT P5, PT, PT, PT, PT, 0x8, 0x80 ;  /* 0x000000000080781c */ /* 0x000fe40003fae170 */
[----:B------:R-:W-:Y:S02]  /*6670*/  CS2R R78, SRZ ;  /* 0x00000000004e7805 */ /* 0x000fe4000001ff00 */
[----:B------:R-:W-:Y:S02]  /*6680*/  @P0 LOP3.LUT R3, R3, 0x1, RZ, 0xc0, !PT ;  /* 0x0000000103030812 */ /* 0x000fe400078ec0ff */
[----:B------:R-:W-:Y:S02]  /*6690*/  CS2R R76, SRZ ;  /* 0x00000000004c7805 */ /* 0x000fe4000001ff00 */
[----:B------:R-:W-:Y:S02]  /*66a0*/  LEA R0, R0, UR46, 0x3 ;  /* 0x0000002e00007c11 */ /* 0x000fe4000f8e18ff */
[----:B------:R-:W-:Y:S02]  /*66b0*/  CS2R R70, SRZ ;  /* 0x0000000000467805 */ /* 0x000fe4000001ff00 */
[----:B------:R-:W-:Y:S02]  /*66c0*/  ISETP.NE.U32.OR P6, PT, R3, 0x1, !P0 ;  /* 0x000000010300780c */ /* 0x000fe400047c5470 */
[----:B------:R-:W-:Y:S02]  /*66d0*/  CS2R R68, SRZ ;  /* 0x0000000000447805 */ /* 0x000fe4000001ff00 */
[----:B------:R-:W-:Y:S02]  /*66e0*/  LOP3.LUT R3, R103, 0x1, RZ, 0x3c, !PT ;  /* 0x0000000167037812 */ /* 0x000fe400078e3cff */
[----:B------:R-:W-:Y:S02]  /*66f0*/  CS2R R62, SRZ ;  /* 0x00000000003e7805 */ /* 0x000fe4000001ff00 */
[----:B------:R-:W-:Y:S02]  /*6700*/  P2R R105, PR, RZ, 0x40 ;  /* 0x00000040ff697803 */ /* 0x000fe40000000000 */
[----:B------:R-:W-:Y:S02]  /*6710*/  CS2R R60, SRZ ;  /* 0x00000000003c7805 */ /* 0x000fe4000001ff00 */
[----:B------:R-:W-:Y:S02]  /*6720*/  CS2R R66, SRZ ;  /* 0x0000000000427805 */ /* 0x000fe4000001ff00 */
[----:B------:R-:W-:Y:S02]  /*6730*/  CS2R R64, SRZ ;  /* 0x0000000000407805 */ /* 0x000fe4000001ff00 */
[----:B------:R-:W-:Y:S04]  /*6740*/  @P6 SHF.L.U32 R4, R3, 0x1f, RZ ;  /* 0x0000001f03046819 */ /* 0x000fe800000006ff */
[----:B------:R1:W2:Y:S02]  /*6750*/  @P6 SYNCS.PHASECHK.TRANS64.TRYWAIT P0, [R0+URZ+0x160], R4 ;  /* 0x00016004000065a7 */ /* 0x0002a400080011ff */
[----:B-1----:R-:W-:Y:S04]  /*6760*/  SHF.L.U32 R4, R102, 0x1f, RZ ;  /* 0x0000001f66047819 */ /* 0x002fe800000006ff */
[----:B------:R1:W3:Y:S01]  /*6770*/  SYNCS.PHASECHK.TRANS64.TRYWAIT P4, [R17+URZ+0x1b0], R4 ;  /* 0x0001b004110075a7 */ /* 0x0002e200080811ff */
[----:B--2---:R-:W-:Y:S01]  /*6780*/  @P6 PLOP3.LUT P5, PT, P0, PT, PT, 0x8, 0x80 ;  /* 0x000000000080681c */ /* 0x004fe200007ae170 */
[----:B------:R-:W-:Y:S01]  /*6790*/  @!UPT UIADD3 URZ, UPT, UPT, URZ, URZ, URZ ;  /* 0x000000fffffff290 */ /* 0x000fe2000fffe0ff */
[----:B-1----:R-:W-:Y:S11]  /*67a0*/  @!P6 BRA `(.L_x_111) ;  /* 0x000000000088e947 */ /* 0x002ff60003800000 */
[----:B------:R-:W-:Y:S01]  /*67b0*/  ISETP.NE.U32.AND P0, PT, RZ, UR60, PT ;  /* 0x0000003cff007c0c */ /* 0x000fe2000bf05070 */
[----:B------:R-:W-:Y:S01]  /*67c0*/  BSSY B0, `(.L_x_112) ;  /* 0x000000d000007945 */ /* 0x000fe20003800000 */
[----:B------:R-:W-:Y:S02]  /*67d0*/  FSETP.NEU.AND P2, PT, R58, RZ, PT ;  /* 0x000000ff3a00720b */ /* 0x000fe40003f4d000 */
[----:B------:R-:W-:Y:S02]  /*67e0*/  ISETP.NE.AND.EX P0, PT, RZ, UR61, PT, P0 ;  /* 0x0000003dff007c0c */ /* 0x000fe4000bf05300 */
[----:B------:R-:W-:Y:S02]  /*67f0*/  LOP3.LUT P1, RZ, R97, 0xff, RZ, 0xc0, !PT ;  /* 0x000000ff61ff7812 */ /* 0x000fe4000782c0ff */
[----:B------:R-:W-:Y:S02]  /*6800*/  SEL R6, RZ, 0xffffffff, P2 ;  /* 0xffffffffff067807 */ /* 0x000fe40001000000 */
[----:B------:R-:W-:Y:S04]  /*6810*/  SEL R5, RZ, 0xffffffff, P0 ;  /* 0xffffffffff057807 */ /* 0x000fe80000000000 */
[----:B------:R-:W-:Y:S01]  /*6820*/  @P3 SEL R6, R5, R6, !P1 ;  /* 0x0000000605063207 */ /* 0x000fe20004800000 */
[----:B------:R-:W-:Y:S03]  /*6830*/  IMAD.U32 R5, RZ, RZ, UR45 ;  /* 0x0000002dff057e24 */ /* 0x000fe6000f8e00ff */
[----:B------:R-:W-:Y:S01]  /*6840*/  LOP3.LUT R6, R6, 0x1, RZ, 0xc0, !PT ;  /* 0x0000000106067812 */ /* 0x000fe200078ec0ff */
[----:B------:R-:W-:Y:S06]  /*6850*/  @!P5 BRA `(.L_x_113) ;  /* 0x00000000000cd947 */ /* 0x000fec0003800000 */
[----:B------:R-:W-:Y:S04]  /*6860*/  SHF.L.U32 R3, R3, 0x1f, RZ ;  /* 0x0000001f03037819 */ /* 0x000fe800000006ff */
[----:B------:R-:W1:Y:S02]  /*6870*/  SYNCS.PHASECHK.TRANS64.TRYWAIT P0, [R0+URZ+0x160], R3 ;  /* 0x00016003000075a7 */ /* 0x000e6400080011ff */
[----:B-1----:R-:W-:Y:S05]  /*6880*/  @!P0 BRA `(.L_x_114) ;  /* 0x0000002400f48947 */ /* 0x002fea0003800000 */
.L_x_113:
[----:B------:R-:W-:Y:S05]  /*6890*/  BSYNC B0 ;  /* 0x0000000000007941 */ /* 0x000fea0003800000 */
.L_x_112:
[----:B------:R-:W-:Y:S02]  /*68a0*/  ISETP.NE.U32.AND P0, PT, R6, 0x1, PT ;  /* 0x000000010600780c */ /* 0x000fe40003f05070 */
[----:B------:R-:W-:Y:S02]  /*68b0*/  CS2R R66, SRZ ;  /* 0x0000000000427805 */ /* 0x000fe4000001ff00 */
[----:B------:R-:W-:Y:S02]  /*68c0*/  CS2R R64, SRZ ;  /* 0x0000000000407805 */ /* 0x000fe4000001ff00 */
[----:B------:R-:W-:Y:S02]  /*68d0*/  CS2R R62, SRZ ;  /* 0x00000000003e7805 */ /* 0x000fe4000001ff00 */
[----:B------:R-:W-:Y:S02]  /*68e0*/  CS2R R60, SRZ ;  /* 0x00000000003c7805 */ /* 0x000fe4000001ff00 */
[----:B------:R-:W-:Y:S02]  /*68f0*/  CS2R R70, SRZ ;  /* 0x0000000000467805 */ /* 0x000fe4000001ff00 */
[----:B------:R-:W-:Y:S02]  /*6900*/  CS2R R68, SRZ ;  /* 0x0000000000447805 */ /* 0x000fe4000001ff00 */
[----:B------:R-:W-:Y:S02]  /*6910*/  CS2R R78, SRZ ;  /* 0x00000000004e7805 */ /* 0x000fe4000001ff00 */
[----:B------:R-:W-:Y:S01]  /*6920*/  CS2R R76, SRZ ;  /* 0x00000000004c7805 */ /* 0x000fe2000001ff00 */
[----:B------:R-:W-:Y:S01]  /*6930*/  IMAD.MOV.U32 R86, RZ, RZ, RZ ;  /* 0x000000ffff567224 */ /* 0x000fe200078e00ff */
[----:B------:R-:W-:Y:S01]  /*6940*/  CS2R R84, SRZ ;  /* 0x0000000000547805 */ /* 0x000fe2000001ff00 */
[----:B-1----:R-:W-:Y:S01]  /*6950*/  @P0 IMAD R0, R5, 0x1400, R96 ;  /* 0x0000140005000824 */ /* 0x002fe200078e0260 */
[----:B------:R-:W-:Y:S05]  /*6960*/  @P0 WARPSYNC.ALL ;  /* 0x0000000000000948 */ /* 0x000fea0003800000 */
[----:B------:R-:W-:Y:S05]  /*6970*/  @P0 LEA R0, R0, UR46, 0x1 ;  /* 0x0000002e00000c11 */ /* 0x000fea000f8e08ff */
[----:B------:R1:W2:Y:S04]  /*6980*/  @P0 LDSM.16.M88.4 R64, [R0+0x300] ;  /* 0x000300000040083b */ /* 0x0002a80000000200 */
[----:B------:R1:W1:Y:S04]  /*6990*/  @P0 LDSM.16.M88.4 R60, [R0+0xb00] ;  /* 0x000b0000003c083b */ /* 0x0002680000000200 */
[----:B------:R1:W1:Y:S04]  /*69a0*/  @P0 LDSM.16.M88.4 R68, [R0+0x1300] ;  /* 0x001300000044083b */ /* 0x0002680000000200 */
[----:B------:R1:W1:Y:S04]  /*69b0*/  @P0 LDSM.16.M88.4 R76, [R0+0x1b00] ;  /* 0x001b0000004c083b */ /* 0x0002680000000200 */
[----:B------:R1:W1:Y:S02]  /*69c0*/  @P0 LDSM.16.M88.4 R84, [R0+0x2300] ;  /* 0x002300000054083b */ /* 0x0002640000000200 */
.L_x_111:
[----:B------:R-:W-:Y:S05]  /*69d0*/  BSYNC B1 ;  /* 0x0000000000017941 */ /* 0x000fea0003800000 */
.L_x_110:
[----:B-1----:R-:W-:Y:S04]  /*69e0*/  LEA.HI R0, R56, R56, RZ, 0x1 ;  /* 0x0000003838007211 */ /* 0x002fe800078f08ff */
[----:B------:R-:W-:Y:S02]  /*69f0*/  SHF.R.U32.HI R3, RZ, 0x1, R0 ;  /* 0x00000001ff037819 */ /* 0x000fe40000011600 */
[----:B------:R-:W-:Y:S03]  /*6a00*/  LOP3.LUT R0, R0, 0xffe, RZ, 0xc0, !PT ;  /* 0x00000ffe00007812 */ /* 0x000fe600078ec0ff */
[----:B------:R-:W-:Y:S02]  /*6a10*/  IMAD R3, R3, 0x50, R2 ;  /* 0x0000005003037824 */ /* 0x000fe400078e0202 */
[----:B------:R-:W-:Y:S04]  /*6a20*/  IMAD.IADD R0, R56, 0x1, -R0 ;  /* 0x0000000138007824 */ /* 0x000fe800078e0a00 */
[----:B------:R-:W-:Y:S05]  /*6a30*/  IMAD R16, R0, 0x100000, R3 ;  /* 0x0010000000107824 */ /* 0x000fea00078e0203 */
[----:B------:R-:W-:Y:S04]  /*6a40*/  SHF.R.U32.HI R0, RZ, 0x15, R16 ;  /* 0x00000015ff007819 */ /* 0x000fe80000011610 */
[----:B------:R-:W-:Y:S01]  /*6a50*/  LOP3.LUT P0, RZ, R0, 0x3, R98, 0x48, !PT ;  /* 0x0000000300ff7812 */ /* 0x000fe20007804862 */
[----:B------:R-:W-:Y:S01]  /*6a60*/  @!UPT UIADD3 URZ, UPT, UPT, URZ, URZ, URZ ;  /* 0x000000fffffff290 */ /* 0x000fe2000fffe0ff */
[----:B---3--:R-:W-:Y:S11]  /*6a70*/  @P4 BRA `(.L_x_115) ;  /* 0x0000000000084947 */ /* 0x008ff60003800000 */
[----:B------:R-:W1:Y:S02]  /*6a80*/  SYNCS.PHASECHK.TRANS64.TRYWAIT P1, [R17+URZ+0x1b0], R4 ;  /* 0x0001b004110075a7 */ /* 0x000e6400080211ff */
[----:B-1----:R-:W-:Y:S05]  /*6a90*/  @!P1 BRA `(.L_x_116) ;  /* 0x0000002400849947 */ /* 0x002fea0003800000 */
.L_x_115:
[----:B------:R-:W-:Y:S05]  /*6aa0*/  @!P0 BRA `(.L_x_117) ;  /* 0x0000000000408947 */ /* 0x000fea0003800000 */
[----:B------:R-:W3:Y:S01]  /*6ab0*/  LDCU.64 UR8, c[0x4][0x70] ;  /* 0x01000e00ff0877ac */ /* 0x000ee20008000a00 */
[----:B------:R-:W-:Y:S01]  /*6ac0*/  MOV R15, 0x0 ;  /* 0x00000000000f7802 */ /* 0x000fe20000000f00 */
[----:B------:R-:W-:Y:S02]  /*6ad0*/  HFMA2 R12, -RZ, RZ, 0, 5.9604644775390625e-08 ;  /* 0x00000001ff0c7431 */ /* 0x000fe400000001ff */
[----:B------:R-:W-:Y:S02]  /*6ae0*/  IMAD.MOV.U32 R8, RZ, RZ, 0x192 ;  /* 0x00000192ff087424 */ /* 0x000fe400078e00ff */
[----:B------:R-:W-:Y:S01]  /*6af0*/  IMAD.MOV.U32 R13, RZ, RZ, RZ ;  /* 0x000000ffff0d7224 */ /* 0x000fe200078e00ff */
[----:B------:R-:W5:Y:S01]  /*6b00*/  LDCU.64 UR6, c[0x4][0x78] ;  /* 0x01000f00ff0677ac */ /* 0x000f620008000a00 */
[----:B------:R-:W2:Y:S01]  /*6b10*/  LDC.64 R14, c[0x4][R15] ;  /* 0x010000000f0e7b82 */ /* 0x000ea20000000a00 */
[----:B------:R-:W4:Y:S01]  /*6b20*/  LDCU.64 UR4, c[0x4][0x10] ;  /* 0x01000200ff0477ac */ /* 0x000f220008000a00 */
[----:B---3--:R-:W-:Y:S01]  /*6b30*/  MOV R5, UR9 ;  /* 0x0000000900057c02 */ /* 0x008fe20008000f00 */
[----:B-1----:R-:W-:Y:S01]  /*6b40*/  IMAD.U32 R4, RZ, RZ, UR8 ;  /* 0x00000008ff047e24 */ /* 0x002fe2000f8e00ff */
[----:B-----5:R-:W-:Y:S01]  /*6b50*/  MOV R7, UR7 ;  /* 0x0000000700077c02 */ /* 0x020fe20008000f00 */
[----:B------:R-:W-:Y:S01]  /*6b60*/  IMAD.U32 R6, RZ, RZ, UR6 ;  /* 0x00000006ff067e24 */ /* 0x000fe2000f8e00ff */
[----:B----4-:R-:W-:Y:S01]  /*6b70*/  MOV R11, UR5 ;  /* 0x00000005000b7c02 */ /* 0x010fe20008000f00 */
[----:B------:R-:W-:Y:S02]  /*6b80*/  IMAD.U32 R10, RZ, RZ, UR4 ;  /* 0x00000004ff0a7e24 */ /* 0x000fe4000f8e00ff */
[----:B------:R-:W-:Y:S07]  /*6b90*/  LEPC R20, `(.L_x_117) ;  /* 0x000000001014794e */ /* 0x000fee0000000000 */
[----:B--2---:R-:W-:Y:S05]  /*6ba0*/  CALL.ABS.NOINC R14 ;  /* 0x000000000e007343 */ /* 0x004fea0003c00000 */
.L_x_117:
[----:B------:R-:W-:Y:S05]  /*6bb0*/  WARPSYNC.ALL ;  /* 0x0000000000007948 */ /* 0x000fea0003800000 */
[C---:B------:R-:W-:Y:S01]  /*6bc0*/  R2UR UR4, R16.reuse ;  /* 0x00000000100472ca */ /* 0x040fe200000e0000 */
[----:B------:R-:W-:Y:S05]  /*6bd0*/  VIADD R0, R16, 0x10 ;  /* 0x0000001010007836 */ /* 0x000fea0000000000 */
[----:B------:R-:W-:Y:S04]  /*6be0*/  SHF.R.U32.HI R0, RZ, 0x15, R0 ;  /* 0x00000015ff007819 */ /* 0x000fe80000011600 */
[----:B------:R-:W-:Y:S03]  /*6bf0*/  LOP3.LUT P0, RZ, R0, 0x3, R98, 0x48, !PT ;  /* 0x0000000300ff7812 */ /* 0x000fe60007804862 */
[----:B------:R-:W3:Y:S10]  /*6c00*/  LDTM.16dp256bit.x2 R48, tmem[UR4] ;  /* 0x00000004003079ee */ /* 0x000ef400080a0000 */
[----:B---3--:R-:W-:Y:S05]  /*6c10*/  @!P0 BRA `(.L_x_118) ;  /* 0x0000000000408947 */ /* 0x008fea0003800000 */
        /* <DEDUP_REMOVED lines=16> */
.L_x_118:
[----:B------:R-:W-:Y:S05]  /*6d20*/  WARPSYNC.ALL ;  /* 0x0000000000007948 */ /* 0x000fea0003800000 */
[C---:B------:R-:W-:Y:S01]  /*6d30*/  R2UR UR4, R16.reuse ;  /* 0x00000000100472ca */ /* 0x040fe200000e0000 */
[----:B------:R-:W-:Y:S05]  /*6d40*/  VIADD R0, R16, 0x20 ;  /* 0x0000002010007836 */ /* 0x000fea0000000000 */
[----:B------:R-:W-:Y:S04]  /*6d50*/  SHF.R.U32.HI R0, RZ, 0x15, R0 ;  /* 0x00000015ff007819 */ /* 0x000fe80000011600 */
[----:B------:R-:W-:Y:S03]  /*6d60*/  LOP3.LUT P0, RZ, R0, 0x3, R98, 0x48, !PT ;  /* 0x0000000300ff7812 */ /* 0x000fe60007804862 */
[----:B------:R-:W3:Y:S10]  /*6d70*/  LDTM.16dp256bit.x2 R40, tmem[UR4+0x10] ;  /* 0x00001004002879ee */ /* 0x000ef400080a0000 */
        /* <DEDUP_REMOVED lines=17> */
.L_x_119:
        /* <DEDUP_REMOVED lines=23> */
.L_x_120:
        /* <DEDUP_REMOVED lines=23> */
.L_x_121:
[----:B------:R-:W-:Y:S01]  /*7170*/  ISETP.NE.AND P0, PT, R104, RZ, PT ;  /* 0x000000ff6800720c */ /* 0x000fe20003f05270 */
[----:B------:R-:W-:Y:S05]  /*7180*/  WARPSYNC.ALL ;  /* 0x0000000000007948 */ /* 0x000fea0003800000 */
[----:B------:R-:W-:Y:S01]  /*7190*/  HADD2.F32 R59, -RZ, R63.H0_H0 ;  /* 0x2000003fff3b7230 */ /* 0x000fe20000004100 */
[----:B------:R-:W-:Y:S01]  /*71a0*/  R2UR UR4, R16 ;  /* 0x00000000100472ca */ /* 0x000fe200000e0000 */
[C---:B----4-:R-:W-:Y:S01]  /*71b0*/  FMUL R0, R57.reuse, R48 ;  /* 0x0000003039007220 */ /* 0x050fe20000400000 */
[--C-:B--2---:R-:W-:Y:S02]  /*71c0*/  HADD2.F32 R48, -RZ, R64.reuse.H0_H0 ;  /* 0x20000040ff307230 */ /* 0x104fe40000004100 */
[C---:B------:R-:W-:Y:S01]  /*71d0*/  FMUL R3, R57.reuse, R49 ;  /* 0x0000003139037220 */ /* 0x040fe20000400000 */
[----:B------:R-:W-:Y:S02]  /*71e0*/  HADD2.F32 R49, -RZ, R64.H1_H1 ;  /* 0x30000040ff317230 */ /* 0x000fe40000004100 */
[C---:B------:R-:W-:Y:S01]  /*71f0*/  FMUL R12, R57.reuse, R50 ;  /* 0x00000032390c7220 */ /* 0x040fe20000400000 */
[--C-:B------:R-:W-:Y:S02]  /*7200*/  HADD2.F32 R50, -RZ, R65.reuse.H0_H0 ;  /* 0x20000041ff327230 */ /* 0x100fe40000004100 */
[C---:B------:R-:W-:Y:S01]  /*7210*/  FFMA R0, R58.reuse, R48, R0 ;  /* 0x000000303a007223 */ /* 0x040fe20000000000 */
[C---:B------:R-:W-:Y:S01]  /*7220*/  FMUL R13, R57.reuse, R51 ;  /* 0x00000033390d7220 */ /* 0x040fe20000400000 */
[----:B------:R-:W-:Y:S02]  /*7230*/  HADD2.F32 R51, -RZ, R65.H1_H1 ;  /* 0x30000041ff337230 */ /* 0x000fe40000004100 */
[C---:B------:R-:W-:Y:S01]  /*7240*/  FFMA R3, R58.reuse, R49, R3 ;  /* 0x000000313a037223 */ /* 0x040fe20000000003 */
[C---:B------:R-:W-:Y:S01]  /*7250*/  FFMA R12, R58.reuse, R50, R12 ;  /* 0x000000323a0c7223 */ /* 0x040fe2000000000c */
[----:B------:R-:W-:Y:S01]  /*7260*/  FMUL R14, R57, R52 ;  /* 0x00000034390e7220 */ /* 0x000fe20000400000 */
[----:B-1----:R-:W1:Y:S01]  /*7270*/  LDTM.16dp256bit.x2 R4, tmem[UR4+0x40] ;  /* 0x00004004000479ee */ /* 0x002e6200080a0000 */
[----:B------:R-:W-:Y:S01]  /*7280*/  NOP ;  /* 0x0000000000007918 */ /* 0x000fe20000000000 */
[----:B------:R-:W-:Y:S01]  /*7290*/  F2FP.F16.F32.PACK_AB R48, R3, R0 ;  /* 0x000000000330723e */ /* 0x000fe200000000ff */
[C---:B------:R-:W-:Y:S01]  /*72a0*/  FFMA R13, R58.reuse, R51, R13 ;  /* 0x000000333a0d7223 */ /* 0x040fe2000000000d */
[--C-:B------:R-:W-:Y:S02]  /*72b0*/  HADD2.F32 R52, -RZ, R66.reuse.H0_H0 ;  /* 0x20000042ff347230 */ /* 0x100fe40000004100 */
[----:B------:R-:W-:Y:S01]  /*72c0*/  FMUL R15, R57, R53 ;  /* 0x00000035390f7220 */ /* 0x000fe20000400000 */
[----:B------:R-:W-:Y:S01]  /*72d0*/  R2UR UR5, R17 ;  /* 0x00000000110572ca */ /* 0x000fe200000e0000 */
[----:B------:R-:W-:Y:S01]  /*72e0*/  FMUL R16, R57, R54 ;  /* 0x0000003639107220 */ /* 0x000fe20000400000 */
[----:B------:R-:W-:Y:S01]  /*72f0*/  HADD2.F32 R53, -RZ, R66.H1_H1 ;  /* 0x30000042ff357230 */ /* 0x000fe20000004100 */
[----:B------:R-:W-:Y:S01]  /*7300*/  F2FP.F16.F32.PACK_AB R49, R13, R12 ;  /* 0x0000000c0d31723e */ /* 0x000fe200000000ff */
[C---:B------:R-:W-:Y:S01]  /*7310*/  FFMA R14, R58.reuse, R52, R14 ;  /* 0x000000343a0e7223 */ /* 0x040fe2000000000e */
[C---:B------:R-:W-:Y:S01]  /*7320*/  FMUL R17, R57.reuse, R55 ;  /* 0x0000003739117220 */ /* 0x040fe20000400000 */
[--C-:B------:R-:W-:Y:S02]  /*7330*/  HADD2.F32 R54, -RZ, R67.reuse.H0_H0 ;  /* 0x20000043ff367230 */ /* 0x100fe40000004100 */
[C---:B------:R-:W-:Y:S01]  /*7340*/  FFMA R15, R58.reuse, R53, R15 ;  /* 0x000000353a0f7223 */ /* 0x040fe2000000000f */
[----:B------:R-:W-:Y:S02]  /*7350*/  HADD2.F32 R55, -RZ, R67.H1_H1 ;  /* 0x30000043ff377230 */ /* 0x000fe40000004100 */
[C---:B------:R-:W-:Y:S01]  /*7360*/  FMUL R20, R57.reuse, R42 ;  /* 0x0000002a39147220 */ /* 0x040fe20000400000 */
[----:B------:R-:W-:Y:S01]  /*7370*/  FMUL R21, R57, R43 ;  /* 0x0000002b39157220 */ /* 0x000fe20000400000 */
[--C-:B------:R-:W-:Y:S01]  /*7380*/  HADD2.F32 R42, -RZ, R60.reuse.H0_H0 ;  /* 0x2000003cff2a7230 */ /* 0x100fe20000004100 */
[----:B------:R-:W-:Y:S01]  /*7390*/  F2FP.F16.F32.PACK_AB R50, R15, R14 ;  /* 0x0000000e0f32723e */ /* 0x000fe200000000ff */
[C---:B------:R-:W-:Y:S01]  /*73a0*/  FFMA R16, R58.reuse, R54, R16 ;  /* 0x000000363a107223 */ /* 0x040fe20000000010 */
[C---:B------:R-:W-:Y:S01]  /*73b0*/  FFMA R17, R58.reuse, R55, R17 ;  /* 0x000000373a117223 */ /* 0x040fe20000000011 */
[----:B------:R-:W-:Y:S01]  /*73c0*/  UIADD3 UR4, UPT, UPT, UR5, 0x1d0, URZ ;  /* 0x000001d005047890 */ /* 0x000fe2000fffe0ff */
[C---:B------:R-:W-:Y:S01]  /*73d0*/  FMUL R18, R57.reuse, R40 ;  /* 0x0000002839127220 */ /* 0x040fe20000400000 */
[----:B------:R-:W-:Y:S02]  /*73e0*/  HADD2.F32 R43, -RZ, R60.H1_H1 ;  /* 0x3000003cff2b7230 */ /* 0x000fe40000004100 */
[----:B------:R-:W-:Y:S01]  /*73f0*/  FMUL R22, R57, R44 ;  /* 0x0000002c39167220 */ /* 0x000fe20000400000 */
[----:B------:R-:W-:Y:S01]  /*7400*/  UPRMT UR4, UR44, 0x654, UR4 ;  /* 0x000006542c047896 */ /* 0x000fe20008000004 */
[----:B------:R-:W-:Y:S01]  /*7410*/  F2FP.F16.F32.PACK_AB R51, R17, R16 ;  /* 0x000000101133723e */ /* 0x000fe200000000ff */
[C---:B------:R-:W-:Y:S01]  /*7420*/  FFMA R18, R58.reuse, R42, R18 ;  /* 0x0000002a3a127223 */ /* 0x040fe20000000012 */
[--C-:B------:R-:W-:Y:S02]  /*7430*/  HADD2.F32 R44, -RZ, R61.reuse.H0_H0 ;  /* 0x2000003dff2c7230 */ /* 0x100fe40000004100 */
[C---:B------:R-:W-:Y:S01]  /*7440*/  FMUL R19, R57.reuse, R41 ;  /* 0x0000002939137220 */ /* 0x040fe20000400000 */
[C---:B------:R-:W-:Y:S01]  /*7450*/  FMUL R23, R57.reuse, R45 ;  /* 0x0000002d39177220 */ /* 0x040fe20000400000 */
[----:B------:R-:W-:Y:S02]  /*7460*/  HADD2.F32 R45, -RZ, R61.H1_H1 ;  /* 0x3000003dff2d7230 */ /* 0x000fe40000004100 */
[----:B------:R-:W-:Y:S01]  /*7470*/  FMUL R40, R57, R46 ;  /* 0x0000002e39287220 */ /* 0x000fe20000400000 */
[C---:B------:R-:W-:Y:S01]  /*7480*/  FFMA R19, R58.reuse, R43, R19 ;  /* 0x0000002b3a137223 */ /* 0x040fe20000000013 */
[--C-:B------:R-:W-:Y:S01]  /*7490*/  HADD2.F32 R46, -RZ, R62.reuse.H0_H0 ;  /* 0x2000003eff2e7230 */ /* 0x100fe20000004100 */
[----:B-1----:R-:W-:Y:S01]  /*74a0*/  SYNCS.ARRIVE.TRANS64.RED.A1T0 RZ, [UR4], RZ ;  /* 0x000000ffffff79a7 */ /* 0x002fe20008100404 */
[C---:B------:R-:W-:Y:S01]  /*74b0*/  FFMA R20, R58.reuse, R44, R20 ;  /* 0x0000002c3a147223 */ /* 0x040fe20000000014 */
[C---:B------:R-:W-:Y:S01]  /*74c0*/  FFMA R21, R58.reuse, R45, R21 ;  /* 0x0000002d3a157223 */ /* 0x040fe20000000015 */
[----:B------:R-:W-:Y:S01]  /*74d0*/  HADD2.F32 R60, -RZ, R63.H1_H1 ;  /* 0x3000003fff3c7230 */ /* 0x000fe20000004100 */
[----:B------:R-:W-:Y:S01]  /*74e0*/  F2FP.F16.F32.PACK_AB R12, R19, R18 ;  /* 0x00000012130c723e */ /* 0x000fe200000000ff */
[C---:B------:R-:W-:Y:S01]  /*74f0*/  FFMA R22, R58.reuse, R46, R22 ;  /* 0x0000002e3a167223 */ /* 0x040fe20000000016 */
[----:B------:R-:W-:Y:S01]  /*7500*/  FMUL R41, R57, R47 ;  /* 0x0000002f39297220 */ /* 0x000fe20000400000 */
[----:B------:R-:W-:Y:S01]  /*7510*/  HADD2.F32 R47, -RZ, R62.H1_H1 ;  /* 0x3000003eff2f7230 */ /* 0x000fe20000004100 */
[----:B------:R-:W-:Y:S01]  /*7520*/  F2FP.F16.F32.PACK_AB R13, R21, R20 ;  /* 0x00000014150d723e */ /* 0x000fe200000000ff */
[--C-:B------:R-:W-:Y:S02]  /*7530*/  HADD2.F32 R61, -RZ, R68.reuse.H0_H0 ;  /* 0x20000044ff3d7230 */ /* 0x100fe40000004100 */
[C---:B------:R-:W-:Y:S01]  /*7540*/  FMUL R32, R57.reuse, R32 ;  /* 0x0000002039207220 */ /* 0x040fe20000400000 */
[----:B------:R-:W-:Y:S02]  /*7550*/  HADD2.F32 R62, -RZ, R68.H1_H1 ;  /* 0x30000044ff3e7230 */ /* 0x000fe40000004100 */
[C---:B------:R-:W-:Y:S01]  /*7560*/  FFMA R23, R58.reuse, R47, R23 ;  /* 0x0000002f3a177223 */ /* 0x040fe20000000017 */
[C---:B------:R-:W-:Y:S01]  /*7570*/  FFMA R40, R58.reuse, R59, R40 ;  /* 0x0000003b3a287223 */ /* 0x040fe20000000028 */
[C---:B------:R-:W-:Y:S01]  /*7580*/  FFMA R41, R58.reuse, R60, R41 ;  /* 0x0000003c3a297223 */ /* 0x040fe20000000029 */
[C---:B------:R-:W-:Y:S01]  /*7590*/  FFMA R32, R58.reuse, R61, R32 ;  /* 0x0000003d3a207223 */ /* 0x040fe20000000020 */
[----:B------:R-:W-:Y:S01]  /*75a0*/  FMUL R33, R57, R33 ;  /* 0x0000002139217220 */ /* 0x000fe20000400000 */
[--C-:B------:R-:W-:Y:S01]  /*75b0*/  HADD2.F32 R63, -RZ, R69.reuse.H0_H0 ;  /* 0x20000045ff3f7230 */ /* 0x100fe20000004100 */
[----:B------:R-:W-:Y:S01]  /*75c0*/  F2FP.F16.F32.PACK_AB R14, R23, R22 ;  /* 0x00000016170e723e */ /* 0x000fe200000000ff */
[----:B------:R-:W-:Y:S01]  /*75d0*/  FMUL R34, R57, R34 ;  /* 0x0000002239227220 */ /* 0x000fe20000400000 */
[----:B------:R-:W-:Y:S01]  /*75e0*/  HADD2.F32 R64, -RZ, R69.H1_H1 ;  /* 0x30000045ff407230 */ /* 0x000fe20000004100 */
[----:B------:R-:W-:Y:S01]  /*75f0*/  F2FP.F16.F32.PACK_AB R15, R41, R40 ;  /* 0x00000028290f723e */ /* 0x000fe200000000ff */
[C---:B------:R-:W-:Y:S01]  /*7600*/  FFMA R33, R58.reuse, R62, R33 ;  /* 0x0000003e3a217223 */ /* 0x040fe20000000021 */
[C---:B------:R-:W-:Y:S01]  /*7610*/  FFMA R34, R58.reuse, R63, R34 ;  /* 0x0000003f3a227223 */ /* 0x040fe20000000022 */
[C---:B------:R-:W-:Y:S01]  /*7620*/  FMUL R35, R57.reuse, R35 ;  /* 0x0000002339237220 */ /* 0x040fe20000400000 */
[--C-:B------:R-:W-:Y:S02]  /*7630*/  HADD2.F32 R65, -RZ, R70.reuse.H0_H0 ;  /* 0x20000046ff417230 */ /* 0x100fe40000004100 */
        /* <DEDUP_REMOVED lines=9> */
[----:B------:R-:W-:Y:S01]  /*76d0*/  MOV R0, UR45 ;  /* 0x0000002d00007c02 */ /* 0x000fe20008000f00 */
[C---:B------:R-:W-:Y:S01]  /*76e0*/  FFMA R37, R58.reuse, R66, R37 ;  /* 0x000000423a257223 */ /* 0x040fe20000000025 */
[----:B------:R-:W-:Y:S01]  /*76f0*/  F2FP.F16.F32.PACK_AB R33, R35, R34 ;  /* 0x000000222321723e */ /* 0x000fe200000000ff */
[----:B------:R-:W-:Y:S01]  /*7700*/  FFMA R38, R58, R67, R38 ;  /* 0x000000433a267223 */ /* 0x000fe20000000026 */
[----:B------:R-:W-:Y:S01]  /*7710*/  FMUL R39, R57, R39 ;  /* 0x0000002739277220 */ /* 0x000fe20000400000 */
[--C-:B------:R-:W-:Y:S01]  /*7720*/  HADD2.F32 R69, -RZ, R76.reuse.H0_H0 ;  /* 0x2000004cff457230 */ /* 0x100fe20000004100 */
[----:B------:R-:W-:Y:S01]  /*7730*/  F2FP.F16.F32.PACK_AB R34, R37, R36 ;  /* 0x000000242522723e */ /* 0x000fe200000000ff */
[----:B------:R-:W-:Y:S02]  /*7740*/  IMAD R0, R0, 0x1400, R96 ;  /* 0x0000140000007824 */ /* 0x000fe400078e0260 */
[C---:B------:R-:W-:Y:S01]  /*7750*/  FFMA R39, R58.reuse, R68, R39 ;  /* 0x000000443a277223 */ /* 0x040fe20000000027 */
[C---:B------:R-:W-:Y:S01]  /*7760*/  FMUL R24, R57.reuse, R24 ;  /* 0x0000001839187220 */ /* 0x040fe20000400000 */
[----:B------:R-:W-:Y:S02]  /*7770*/  HADD2.F32 R70, -RZ, R76.H1_H1 ;  /* 0x3000004cff467230 */ /* 0x000fe40000004100 */
[C---:B------:R-:W-:Y:S01]  /*7780*/  FMUL R25, R57.reuse, R25 ;  /* 0x0000001939197220 */ /* 0x040fe20000400000 */
[--C-:B------:R-:W-:Y:S02]  /*7790*/  HADD2.F32 R71, -RZ, R77.reuse.H0_H0 ;  /* 0x2000004dff477230 */ /* 0x100fe40000004100 */
        /* <DEDUP_REMOVED lines=8> */
[C---:B------:R-:W-:Y:S01]  /*7820*/  FMUL R29, R57.reuse, R29 ;  /* 0x0000001d391d7220 */ /* 0x040fe20000400000 */
[--C-:B------:R-:W-:Y:S02]  /*7830*/  HADD2.F32 R75, -RZ, R79.reuse.H0_H0 ;  /* 0x2000004fff4b7230 */ /* 0x100fe40000004100 */
[C---:B------:R-:W-:Y:S01]  /*7840*/  FFMA R26, R58.reuse, R71, R26 ;  /* 0x000000473a1a7223 */ /* 0x040fe2000000001a */
[C---:B------:R-:W-:Y:S01]  /*7850*/  FMUL R30, R57.reuse, R30 ;  /* 0x0000001e391e7220 */ /* 0x040fe20000400000 */
[----:B------:R-:W-:Y:S02]  /*7860*/  HADD2.F32 R76, -RZ, R79.H1_H1 ;  /* 0x3000004fff4c7230 */ /* 0x000fe40000004100 */
[----:B------:R-:W-:Y:S01]  /*7870*/  FFMA R27, R58, R72, R27 ;  /* 0x000000483a1b7223 */ /* 0x000fe2000000001b */
[C---:B------:R-:W-:Y:S01]  /*7880*/  FMUL R31, R57.reuse, R31 ;  /* 0x0000001f391f7220 */ /* 0x040fe20000400000 */
[--C-:B------:R-:W-:Y:S01]  /*7890*/  HADD2.F32 R77, -RZ, R84.reuse.H0_H0 ;  /* 0x20000054ff4d7230 */ /* 0x100fe20000004100 */
[----:B------:R-:W-:Y:S01]  /*78a0*/  LEA R0, R0, UR46, 0x1 ;  /* 0x0000002e00007c11 */ /* 0x000fe2000f8e08ff */
[C---:B------:R-:W-:Y:S01]  /*78b0*/  FFMA R28, R58.reuse, R73, R28 ;  /* 0x000000493a1c7223 */ /* 0x040fe2000000001c */
[----:B------:R-:W-:Y:S02]  /*78c0*/  HADD2.F32 R78, -RZ, R84.H1_H1 ;  /* 0x30000054ff4e7230 */ /* 0x000fe40000004100 */
[C---:B------:R-:W-:Y:S01]  /*78d0*/  FMUL R4, R57.reuse, R4 ;  /* 0x0000000439047220 */ /* 0x040fe20000400000 */
[C---:B------:R-:W-:Y:S01]  /*78e0*/  FFMA R29, R58.reuse, R74, R29 ;  /* 0x0000004a3a1d7223 */ /* 0x040fe2000000001d */
[----:B------:R1:W-:Y:S01]  /*78f0*/  STSM.16.M88.4 [R0+0x300], R48 ;  /* 0x0003003000007844 */ /* 0x0003e20000000200 */
[--C-:B------:R-:W-:Y:S02]  /*7900*/  HADD2.F32 R79, -RZ, R85.reuse.H0_H0 ;  /* 0x20000055ff4f7230 */ /* 0x100fe40000004100 */
[C---:B------:R-:W-:Y:S01]  /*7910*/  FMUL R5, R57.reuse, R5 ;  /* 0x0000000539057220 */ /* 0x040fe20000400000 */
[C---:B------:R-:W-:Y:S04]  /*7920*/  FFMA R30, R58.reuse, R75, R30 ;  /* 0x0000004b3a1e7223 */ /* 0x040fe8000000001e */
[----:B------:R1:W-:Y:S01]  /*7930*/  STSM.16.M88.4 [R0+0xb00], R12 ;  /* 0x000b000c00007844 */ /* 0x0003e20000000200 */
[----:B------:R-:W-:Y:S02]  /*7940*/  HADD2.F32 R80, -RZ, R85.H1_H1 ;  /* 0x30000055ff507230 */ /* 0x000fe40000004100 */
[C---:B------:R-:W-:Y:S01]  /*7950*/  FMUL R6, R57.reuse, R6 ;  /* 0x0000000639067220 */ /* 0x040fe20000400000 */
[C---:B------:R-:W-:Y:S01]  /*7960*/  FFMA R31, R58.reuse, R76, R31 ;  /* 0x0000004c3a1f7223 */ /* 0x040fe2000000001f */
[--C-:B------:R-:W-:Y:S02]  /*7970*/  HADD2.F32 R81, -RZ, R86.reuse.H0_H0 ;  /* 0x20000056ff517230 */ /* 0x100fe40000004100 */
[C---:B------:R-:W-:Y:S01]  /*7980*/  FMUL R7, R57.reuse, R7 ;  /* 0x0000000739077220 */ /* 0x040fe20000400000 */
[C---:B------:R-:W-:Y:S01]  /*7990*/  FFMA R4, R58.reuse, R77, R4 ;  /* 0x0000004d3a047223 */ /* 0x040fe20000000004 */
        /* <DEDUP_REMOVED lines=9> */
[----:B------:R-:W-:Y:S01]  /*7a30*/  FMUL R11, R57, R11 ;  /* 0x0000000b390b7220 */ /* 0x000fe20000400000 */
[----:B------:R-:W-:Y:S01]  /*7a40*/  F2FP.F16.F32.PACK_AB R35, R39, R38 ;  /* 0x000000262723723e */ /* 0x000fe200000000ff */
[C---:B------:R-:W-:Y:S01]  /*7a50*/  FFMA R8, R58.reuse, R81, R8 ;  /* 0x000000513a087223 */ /* 0x040fe20000000008 */
[C---:B------:R-:W-:Y:S01]  /*7a60*/  FFMA R9, R58.reuse, R82, R9 ;  /* 0x000000523a097223 */ /* 0x040fe20000000009 */
[----:B------:R-:W-:Y:S01]  /*7a70*/  F2FP.F16.F32.PACK_AB R24, R25, R24 ;  /* 0x000000181918723e */ /* 0x000fe200000000ff */
[C---:B------:R-:W-:Y:S01]  /*7a80*/  FFMA R10, R58.reuse, R83, R10 ;  /* 0x000000533a0a7223 */ /* 0x040fe2000000000a */
[----:B------:R1:W-:Y:S01]  /*7a90*/  STSM.16.M88.4 [R0+0x1300], R32 ;  /* 0x0013002000007844 */ /* 0x0003e20000000200 */
[----:B------:R-:W-:Y:S01]  /*7aa0*/  F2FP.F16.F32.PACK_AB R25, R27, R26 ;  /* 0x0000001a1b19723e */ /* 0x000fe200000000ff */
[----:B------:R-:W-:Y:S01]  /*7ab0*/  FFMA R11, R58, R84, R11 ;  /* 0x000000543a0b7223 */ /* 0x000fe2000000000b */
[----:B------:R-:W-:Y:S01]  /*7ac0*/  F2FP.F16.F32.PACK_AB R26, R29, R28 ;  /* 0x0000001c1d1a723e */ /* 0x000fe200000000ff */
[----:B------:R-:W-:Y:S01]  /*7ad0*/  UIADD3 UR7, UPT, UPT, UR45, 0x1, URZ ;  /* 0x000000012d077890 */ /* 0x000fe2000fffe0ff */
[----:B------:R-:W-:Y:S01]  /*7ae0*/  F2FP.F16.F32.PACK_AB R27, R31, R30 ;  /* 0x0000001e1f1b723e */ /* 0x000fe200000000ff */
[----:B------:R-:W-:Y:S01]  /*7af0*/  BSSY.RECONVERGENT B0, `(.L_x_122) ;  /* 0x000002d000007945 */ /* 0x000fe20003800200 */
[----:B------:R-:W-:Y:S02]  /*7b00*/  F2FP.F16.F32.PACK_AB R4, R5, R4 ;  /* 0x000000040504723e */ /* 0x000fe400000000ff */
[----:B------:R-:W-:Y:S01]  /*7b10*/  F2FP.F16.F32.PACK_AB R5, R7, R6 ;  /* 0x000000060705723e */ /* 0x000fe200000000ff */
[----:B------:R1:W-:Y:S01]  /*7b20*/  STSM.16.M88.4 [R0+0x1b00], R24 ;  /* 0x001b001800007844 */ /* 0x0003e20000000200 */
[----:B------:R-:W-:Y:S02]  /*7b30*/  F2FP.F16.F32.PACK_AB R6, R9, R8 ;  /* 0x000000080906723e */ /* 0x000fe400000000ff */
[----:B------:R-:W-:Y:S05]  /*7b40*/  F2FP.F16.F32.PACK_AB R7, R11, R10 ;  /* 0x0000000a0b07723e */ /* 0x000fea00000000ff */
[----:B------:R1:W-:Y:S01]  /*7b50*/  STSM.16.M88.4 [R0+0x2300], R4 ;  /* 0x0023000400007844 */ /* 0x0003e20000000200 */
[----:B------:R-:W-:Y:S01]  /*7b60*/  @!PT LDS RZ, [RZ] ;  /* 0x00000000fffff984 */ /* 0x000fe20000000800 */
[----:B------:R-:W-:Y:S01]  /*7b70*/  @!PT LDS RZ, [RZ] ;  /* 0x00000000fffff984 */ /* 0x000fe20000000800 */
[----:B------:R-:W-:Y:S01]  /*7b80*/  @!PT LDS RZ, [RZ] ;  /* 0x00000000fffff984 */ /* 0x000fe20000000800 */
[----:B------:R-:W-:Y:S01]  /*7b90*/  @!PT LDS RZ, [RZ] ;  /* 0x00000000fffff984 */ /* 0x000fe20000000800 */
[----:B------:R2:W-:Y:S07]  /*7ba0*/  MEMBAR.ALL.CTA ;  /* 0x0000000000007992 */ /* 0x0005ee0000008000 */
[----:B--2---:R-:W2:Y:S02]  /*7bb0*/  FENCE.VIEW.ASYNC.S ;  /* 0x00000000000073c6 */ /* 0x004ea40000000000 */
[----:B--2---:R-:W-:Y:S06]  /*7bc0*/  BAR.SYNC.DEFER_BLOCKING 0x1, 0x80 ;  /* 0x0042000000007b1d */ /* 0x004fec0000010000 */
[----:B------:R-:W-:Y:S05]  /*7bd0*/  @P0 BRA `(.L_x_123) ;  /* 0x0000000000780947 */ /* 0x000fea0003800000 */
[----:B------:R-:W2:Y:S01]  /*7be0*/  LDCU.64 UR12, c[0x0][0x348] ;  /* 0x00006900ff0c77ac */ /* 0x000ea20008000a00 */
[----:B------:R-:W-:Y:S02]  /*7bf0*/  UIMAD UR6, UR45, 0x2800, UR46 ;  /* 0x000028002d0678a4 */ /* 0x000fe4000f8e022e */
[----:B------:R-:W-:Y:S02]  /*7c00*/  UIMAD UR9, UR48, 0x50, URZ ;  /* 0x00000050300978a4 */ /* 0x000fe4000f8e02ff */
[----:B------:R-:W-:Y:S02]  /*7c10*/  USHF.L.U32 UR10, UR47, 0x6, URZ ;  /* 0x000000062f0a7899 */ /* 0x000fe400080006ff */
[----:B------:R-:W-:Y:S01]  /*7c20*/  UIADD3 UR8, UPT, UPT, UR6, 0x300, URZ ;  /* 0x0000030006087890 */ /* 0x000fe2000fffe0ff */
[----:B------:R-:W-:Y:S01]  /*7c30*/  UMOV UR11, UR36 ;  /* 0x00000024000b7c82 */ /* 0x000fe20008000000 */
[----:B------:R-:W-:Y:S02]  /*7c40*/  UIADD3 UR25, UPT, UPT, UR9, 0x10, URZ ;  /* 0x0000001009197890 */ /* 0x000fe4000fffe0ff */
[----:B------:R-:W-:Y:S01]  /*7c50*/  UIADD3 UR24, UPT, UPT, UR6, 0xb00, URZ ;  /* 0x00000b0006187890 */ /* 0x000fe2000fffe0ff */
[----:B------:R-:W-:Y:S01]  /*7c60*/  UMOV UR27, UR36 ;  /* 0x00000024001b7c82 */ /* 0x000fe20008000000 */
[----:B--2---:R-:W-:Y:S01]  /*7c70*/  UIADD3 UR4, UP0, UPT, UR12, 0x680, URZ ;  /* 0x000006800c047890 */ /* 0x004fe2000ff1e0ff */
[----:B------:R-:W-:Y:S01]  /*7c80*/  UMOV UR26, UR10 ;  /* 0x0000000a001a7c82 */ /* 0x000fe20008000000 */
[----:B------:R-:W-:Y:S02]  /*7c90*/  UIADD3 UR21, UPT, UPT, UR9, 0x20, URZ ;  /* 0x0000002009157890 */ /* 0x000fe4000fffe0ff */
[----:B------:R-:W-:Y:S02]  /*7ca0*/  UIADD3.X UR5, UPT, UPT, URZ, UR13, URZ, UP0, !UPT ;  /* 0x0000000dff057290 */ /* 0x000fe400087fe4ff */
[----:B------:R-:W-:Y:S01]  /*7cb0*/  UIADD3 UR20, UPT, UPT, UR6, 0x1300, URZ ;  /* 0x0000130006147890 */ /* 0x000fe2000fffe0ff */
[----:B------:R-:W-:Y:S01]  /*7cc0*/  UMOV UR23, UR36 ;  /* 0x0000002400177c82 */ /* 0x000fe20008000000 */
[----:B------:R-:W-:Y:S01]  /*7cd0*/  UMOV UR22, UR10 ;  /* 0x0000000a00167c82 */ /* 0x000fe20008000000 */
[----:B------:R-:W-:Y:S02]  /*7ce0*/  UIADD3 UR17, UPT, UPT, UR9, 0x30, URZ ;  /* 0x0000003009117890 */ /* 0x000fe4000fffe0ff */
[----:B------:R-:W-:Y:S02]  /*7cf0*/  UIADD3 UR16, UPT, UPT, UR6, 0x1b00, URZ ;  /* 0x00001b0006107890 */ /* 0x000fe4000fffe0ff */
[----:B------:R2:W-:Y:S01]  /*7d00*/  UTMASTG.3D [UR8], [UR4] ;  /* 0x00000008040073b5 */ /* 0x0005e20008010000 */
[----:B------:R-:W-:Y:S01]  /*7d10*/  UMOV UR19, UR36 ;  /* 0x0000002400137c82 */ /* 0x000fe20008000000 */
[----:B------:R-:W-:Y:S01]  /*7d20*/  UMOV UR18, UR10 ;  /* 0x0000000a00127c82 */ /* 0x000fe20008000000 */
[----:B------:R-:W-:Y:S02]  /*7d30*/  UIADD3 UR13, UPT, UPT, UR9, 0x40, URZ ;  /* 0x00000040090d7890 */ /* 0x000fe4000fffe0ff */
[----:B------:R-:W-:Y:S01]  /*7d40*/  UIADD3 UR12, UPT, UPT, UR6, 0x2300, URZ ;  /* 0x00002300060c7890 */ /* 0x000fe2000fffe0ff */
[----:B------:R-:W-:Y:S01]  /*7d50*/  UMOV UR15, UR36 ;  /* 0x00000024000f7c82 */ /* 0x000fe20008000000 */
[----:B------:R2:W-:Y:S01]  /*7d60*/  UTMASTG.3D [UR24], [UR4] ;  /* 0x00000018040073b5 */ /* 0x0005e20008010000 */
[----:B------:R-:W-:Y:S01]  /*7d70*/  UMOV UR14, UR10 ;  /* 0x0000000a000e7c82 */ /* 0x000fe20008000000 */
[----:B------:R2:W-:Y:S01]  /*7d80*/  UTMASTG.3D [UR20], [UR4] ;  /* 0x00000014040073b5 */ /* 0x0005e20008010000 */
[----:B------:R2:W-:Y:S04]  /*7d90*/  UTMASTG.3D [UR16], [UR4] ;  /* 0x00000010040073b5 */ /* 0x0005e80008010000 */
[----:B------:R2:W-:Y:S02]  /*7da0*/  UTMASTG.3D [UR12], [UR4] ;  /* 0x0000000c040073b5 */ /* 0x0005e40008010000 */
[----:B--2---:R0:W-:Y:S02]  /*7db0*/  UTMACMDFLUSH ;  /* 0x00000000000079b7 */ /* 0x0041e40000000000 */
.L_x_123:
[----:B------:R-:W-:Y:S05]  /*7dc0*/  BSYNC.RECONVERGENT B0 ;  /* 0x0000000000007941 */ /* 0x000fea0003800200 */
.L_x_122:
[----:B------:R-:W-:Y:S04]  /*7dd0*/  BSSY.RECONVERGENT B0, `(.L_x_124) ;  /* 0x0000003000007945 */ /* 0x000fe80003800200 */
[----:B------:R-:W-:Y:S05]  /*7de0*/  @P0 BRA `(.L_x_125) ;  /* 0x0000000000040947 */ /* 0x000fea0003800000 */
[----:B------:R-:W-:Y:S04]  /*7df0*/  DEPBAR.LE SB0, 0x0 ;  /* 0x000080000000791a */ /* 0x000fe80000000000 */
.L_x_125:
[----:B------:R-:W-:Y:S05]  /*7e00*/  BSYNC.RECONVERGENT B0 ;  /* 0x0000000000007941 */ /* 0x000fea0003800200 */
.L_x_124:
[----:B------:R-:W-:Y:S01]  /*7e10*/  BAR.SYNC.DEFER_BLOCKING 0x1, 0x80 ;  /* 0x0042000000007b1d */ /* 0x000fe20000010000 */
[----:B------:R-:W-:Y:S01]  /*7e20*/  UIADD3 UR49, UPT, UPT, UR49, 0x1, URZ ;  /* 0x0000000131317890 */ /* 0x000fe2000fffe0ff */
[----:B------:R-:W-:Y:S03]  /*7e30*/  IADD3 R56, PT, PT, R56, 0x1, RZ ;  /* 0x0000000138387810 */ /* 0x000fe60007ffe0ff */
[----:B------:R-:W-:Y:S09]  /*7e40*/  UISETP.NE.AND UP0, UPT, UR49, URZ, UPT ;  /* 0x000000ff3100728c */ /* 0x000ff2000bf05270 */
[----:B------:R-:W-:Y:S05]  /*7e50*/  BRA.U !UP0, `(.L_x_126) ;  /* 0x0000000108287547 */ /* 0x000fea000b800000 */
[----:B------:R-:W-:Y:S01]  /*7e60*/  ISETP.NE.AND P0, PT, R105, RZ, PT ;  /* 0x000000ff6900720c */ /* 0x000fe20003f05270 */
[----:B-1----:R-:W1:Y:S11]  /*7e70*/  S2R R0, SR_CgaCtaId ;  /* 0x0000000000007919 */ /* 0x002e760000008800 */
[----:B------:R-:W-:Y:S01]  /*7e80*/  @!UPT UIADD3 URZ, UPT, UPT, URZ, URZ, URZ ;  /* 0x000000fffffff290 */ /* 0x000fe2000fffe0ff */
[C---:B------:R-:W-:Y:S01]  /*7e90*/  @P0 LEA R3, R100.reuse, UR46, 0x3 ;  /* 0x0000002e64030c11 */ /* 0x040fe2000f8e18ff */
[----:B------:R-:W-:Y:S04]  /*7ea0*/  VIADD R100, R100, 0x1 ;  /* 0x0000000164647836 */ /* 0x000fe80000000000 */
[----:B------:R-:W-:Y:S05]  /*7eb0*/  @P0 VIADD R3, R3, 0x170 ;  /* 0x0000017003030836 */ /* 0x000fea0000000000 */
[----:B-1----:R-:W-:Y:S04]  /*7ec0*/  @P0 PRMT R0, R0, 0x654, R3 ;  /* 0x0000065400000816 */ /* 0x002fe80000000003 */
[----:B------:R2:W-:Y:S01]  /*7ed0*/  @P0 SYNCS.ARRIVE.TRANS64.RED.A1T0 RZ, [R0+URZ], RZ ;  /* 0x000000ff00ff09a7 */ /* 0x0005e200081004ff */
[C---:B------:R-:W-:Y:S04]  /*7ee0*/  ISETP.NE.AND P0, PT, R100.reuse, 0x2, PT ;  /* 0x000000026400780c */ /* 0x040fe80003f05270 */
[----:B------:R-:W-:Y:S09]  /*7ef0*/  SEL R100, R100, RZ, P0 ;  /* 0x000000ff64647207 */ /* 0x000ff20000000000 */
.L_x_126:
[----:B------:R-:W-:Y:S01]  /*7f00*/  ISETP.NE.AND P0, PT, R99, 0x2, PT ;  /* 0x000000026300780c */ /* 0x000fe20003f05270 */
[----:B------:R-:W-:Y:S01]  /*7f10*/  UISETP.NE.AND UP1, UPT, UR56, URZ, UPT ;  /* 0x000000ff3800728c */ /* 0x000fe2000bf25270 */
[----:B------:R-:W-:Y:S01]  /*7f20*/  ISETP.NE.AND P1, PT, R56, 0x4, PT ;  /* 0x000000043800780c */ /* 0x000fe20003f25270 */
[----:B------:R-:W-:Y:S01]  /*7f30*/  UISETP.NE.AND UP0, UPT, UR7, 0x2, UPT ;  /* 0x000000020700788c */ /* 0x000fe2000bf05270 */
[----:B------:R-:W-:Y:S01]  /*7f40*/  SEL R3, RZ, 0x1, P0 ;  /* 0x00000001ff037807 */ /* 0x000fe20000000000 */
[----:B------:R-:W-:Y:S01]  /*7f50*/  UIADD3 UR48, UPT, UPT, UR37, UR58, URZ ;  /* 0x0000003a25307290 */ /* 0x000fe2000fffe0ff */
[----:B-12---:R-:W-:Y:S01]  /*7f60*/  SEL R0, RZ, 0x1, P1 ;  /* 0x00000001ff007807 */ /* 0x006fe20000800000 */
[----:B------:R-:W-:Y:S01]  /*7f70*/  USEL UR4, URZ, 0x1, UP0 ;  /* 0x00000001ff047887 */ /* 0x000fe20008000000 */
[----:B------:R-:W-:Y:S01]  /*7f80*/  LOP3.LUT R101, R101, R3, RZ, 0x3c, !PT ;  /* 0x0000000365657212 */ /* 0x000fe200078e3cff */
[----:B------:R-:W-:Y:S01]  /*7f90*/  UIADD3 UR47, UPT, UPT, UR38, UR59, URZ ;  /* 0x0000003b262f7290 */ /* 0x000fe2000fffe0ff */
[----:B------:R-:W-:Y:S01]  /*7fa0*/  LOP3.LUT R102, R102, R0, RZ, 0x3c, !PT ;  /* 0x0000000066667212 */ /* 0x000fe200078e3cff */
[----:B------:R-:W-:Y:S01]  /*7fb0*/  USEL UR45, UR7, URZ, UP0 ;  /* 0x000000ff072d7287 */ /* 0x000fe20008000000 */
[----:B------:R-:W-:Y:S01]  /*7fc0*/  SEL R99, R99, RZ, P0 ;  /* 0x000000ff63637207 */ /* 0x000fe20000000000 */
[----:B------:R-:W-:Y:S01]  /*7fd0*/  UMOV UR36, UR57 ;  /* 0x0000003900247c82 */ /* 0x000fe20008000000 */
[----:B------:R-:W-:Y:S02]  /*7fe0*/  SEL R56, R56, RZ, P1 ;  /* 0x000000ff38387207 */ /* 0x000fe40000800000 */
[----:B------:R-:W-:Y:S01]  /*7ff0*/  LOP3.LUT R103, R103, UR4, RZ, 0x3c, !PT ;  /* 0x0000000467677c12 */ /* 0x000fe2000f8e3cff */
[----:B------:R-:W-:Y:S06]  /*8000*/  BRA.U UP1, `(.L_x_127) ;  /* 0xffffffd901c47547 */ /* 0x000fec000b83ffff */
[----:B------:R-:W-:-:S09]  /*8010*/  UISETP.NE.AND UP0, UPT, UR63, URZ, UPT ;  /* 0x000000ff3f00728c */ /* 0x000fd2000bf05270 */
[----:B------:R-:W-:Y:S05]  /*8020*/  BRA.U !UP0, `(.L_x_128) ;  /* 0x0000000108487547 */ /* 0x000fea000b800000 */
[----:B------:R-:W1:Y:S02]  /*8030*/  LDCU.64 UR4, c[0x0][0x890] ;  /* 0x00011200ff0477ac */ /* 0x000e640008000a00 */
[----:B-1----:R-:W-:-:S04]  /*8040*/  UISETP.NE.U32.AND UP0, UPT, UR4, URZ, UPT ;  /* 0x000000ff0400728c */ /* 0x002fc8000bf05070 */
[----:B------:R-:W-:-:S09]  /*8050*/  UISETP.NE.AND.EX UP0, UPT, UR5, URZ, UPT, UP0 ;  /* 0x000000ff0500728c */ /* 0x000fd2000bf05300 */
[----:B------:R-:W-:Y:S05]  /*8060*/  BRA.U UP0, `(.L_x_129) ;  /* 0x00000001000c7547 */ /* 0x000fea000b800000 */
[----:B------:R-:W-:-:S13]  /*8070*/  FSETP.NEU.AND P0, PT, R58, RZ, PT ;  /* 0x000000ff3a00720b */ /* 0x000fda0003f0d000 */
[----:B------:R-:W-:Y:S05]  /*8080*/  @!P0 EXIT ;  /* 0x000000000000894d */ /* 0x000fea0003800000 */
[----:B------:R-:W-:Y:S05]  /*8090*/  BRA `(.L_x_128) ;  /* 0x00000000002c7947 */ /* 0x000fea0003800000 */
.L_x_129:
[----:B------:R-:W-:Y:S01]  /*80a0*/  LOP3.LUT P0, RZ, R97, 0xff, RZ, 0xc0, !PT ;  /* 0x000000ff61ff7812 */ /* 0x000fe2000780c0ff */
[----:B------:R-:W-:-:S12]  /*80b0*/  BSSY.RECONVERGENT B0, `(.L_x_128) ;  /* 0x0000009000007945 */ /* 0x000fd80003800200 */
[----:B------:R-:W-:Y:S05]  /*80c0*/  @P0 BRA `(.L_x_130) ;  /* 0x0000000000140947 */ /* 0x000fea0003800000 */
[----:B------:R-:W1:Y:S02]  /*80d0*/  LDCU.64 UR4, c[0x0][0x888] ;  /* 0x00011100ff0477ac */ /* 0x000e640008000a00 */
[----:B-1----:R-:W-:-:S04]  /*80e0*/  ISETP.NE.U32.AND P0, PT, RZ, UR4, PT ;  /* 0x00000004ff007c0c */ /* 0x002fc8000bf05070 */
[----:B------:R-:W-:-:S13]  /*80f0*/  ISETP.NE.AND.EX P0, PT, RZ, UR5, PT, P0 ;  /* 0x00000005ff007c0c */ /* 0x000fda000bf05300 */
[----:B------:R-:W-:Y:S05]  /*8100*/  @!P0 EXIT ;  /* 0x000000000000894d */ /* 0x000fea0003800000 */
[----:B------:R-:W-:Y:S05]  /*8110*/  BRA `(.L_x_131) ;  /* 0x0000000000087947 */ /* 0x000fea0003800000 */
.L_x_130:
[----:B------:R-:W-:-:S13]  /*8120*/  FSETP.NEU.AND P0, PT, R58, RZ, PT ;  /* 0x000000ff3a00720b */ /* 0x000fda0003f0d000 */
[----:B------:R-:W-:Y:S05]  /*8130*/  @!P0 EXIT ;  /* 0x000000000000894d */ /* 0x000fea0003800000 */
.L_x_131:
[----:B------:R-:W-:Y:S05]  /*8140*/  BSYNC.RECONVERGENT B0 ;  /* 0x0000000000007941 */ /* 0x000fea0003800200 */
.L_x_128:
[----:B------:R-:W-:-:S04]  /*8150*/  DEPBAR.LE SB0, 0x0 ;  /* 0x000080000000791a */ /* 0x000fc80000000000 */
[----:B------:R-:W-:Y:S05]  /*8160*/  EXIT ;  /* 0x000000000000794d */ /* 0x000fea0003800000 */
.L_x_25:
[----:B-1----:R1:W2:Y:S02]  /*8170*/  SYNCS.PHASECHK.TRANS64.TRYWAIT P0, [R0+URZ+0x200], R2 ;  /* 0x00020002000075a7 */ /* 0x0022a400080011ff */
[----:B--2---:R-:W-:Y:S05]  /*8180*/  @!P0 NANOSLEEP.SYNCS 0x989680 ;  /* 0x009896800000895d */ /* 0x004fea0003900000 */
[----:B------:R-:W2:Y:S02]  /*8190*/  @!P0 SYNCS.PHASECHK.TRANS64 P0, [R0+URZ+0x200], R2 ;  /* 0x00020002000085a7 */ /* 0x000ea400080010ff */
[----:B--2---:R-:W-:Y:S05]  /*81a0*/  @!P0 BRA `(.L_x_25) ;  /* 0xfffffffc00f08947 */ /* 0x004fea000383ffff */
[----:B------:R-:W-:Y:S05]  /*81b0*/  BRA `(.L_x_132) ;  /* 0xffffff9800447947 */ /* 0x000fea000383ffff */
.L_x_28:
[----:B-1----:R-:W-:Y:S07]  /*81c0*/  MOV R0, UR33 ;  /* 0x0000002100007c02 */ /* 0x002fee0008000f00 */
.L_x_133:
[----:B-1----:R1:W2:Y:S02]  /*81d0*/  SYNCS.PHASECHK.TRANS64.TRYWAIT P0, [R0+URZ+0xb0], R3 ;  /* 0x0000b003000075a7 */ /* 0x0022a400080011ff */
[----:B--2---:R-:W-:Y:S05]  /*81e0*/  @!P0 NANOSLEEP.SYNCS 0x989680 ;  /* 0x009896800000895d */ /* 0x004fea0003900000 */
[----:B------:R-:W2:Y:S02]  /*81f0*/  @!P0 SYNCS.PHASECHK.TRANS64 P0, [R0+URZ+0xb0], R3 ;  /* 0x0000b003000085a7 */ /* 0x000ea400080010ff */
[----:B--2---:R-:W-:Y:S05]  /*8200*/  @!P0 BRA `(.L_x_133) ;  /* 0xfffffffc00f08947 */ /* 0x004fea000383ffff */
[----:B------:R-:W-:Y:S05]  /*8210*/  BRA `(.L_x_27) ;  /* 0xffffff9800847947 */ /* 0x000fea000383ffff */
.L_x_35:
[----:B-1----:R-:W-:Y:S07]  /*8220*/  MOV R0, UR9 ;  /* 0x0000000900007c02 */ /* 0x002fee0008000f00 */
.L_x_134:
[----:B-1----:R1:W2:Y:S02]  /*8230*/  SYNCS.PHASECHK.TRANS64.TRYWAIT P0, [R0+URZ+0xb0], R3 ;  /* 0x0000b003000075a7 */ /* 0x0022a400080011ff */
[----:B--2---:R-:W-:Y:S05]  /*8240*/  @!P0 NANOSLEEP.SYNCS 0x989680 ;  /* 0x009896800000895d */ /* 0x004fea0003900000 */
[----:B------:R-:W2:Y:S02]  /*8250*/  @!P0 SYNCS.PHASECHK.TRANS64 P0, [R0+URZ+0xb0], R3 ;  /* 0x0000b003000085a7 */ /* 0x000ea400080010ff */
[----:B--2---:R-:W-:Y:S05]  /*8260*/  @!P0 BRA `(.L_x_134) ;  /* 0xfffffffc00f08947 */ /* 0x004fea000383ffff */
[----:B------:R-:W-:Y:S05]  /*8270*/  BRA `(.L_x_34) ;  /* 0xffffff9c00447947 */ /* 0x000fea000383ffff */
.L_x_40:
[----:B-1----:R1:W2:Y:S02]  /*8280*/  SYNCS.PHASECHK.TRANS64.TRYWAIT P0, [R3+URZ+0x190], R0 ;  /* 0x00019000030075a7 */ /* 0x0022a400080011ff */
[----:B--2---:R-:W-:Y:S05]  /*8290*/  @!P0 NANOSLEEP.SYNCS 0x989680 ;  /* 0x009896800000895d */ /* 0x004fea0003900000 */
[----:B------:R-:W2:Y:S02]  /*82a0*/  @!P0 SYNCS.PHASECHK.TRANS64 P0, [R3+URZ+0x190], R0 ;  /* 0x00019000030085a7 */ /* 0x000ea400080010ff */
[----:B--2---:R-:W-:Y:S05]  /*82b0*/  @!P0 BRA `(.L_x_40) ;  /* 0xfffffffc00f08947 */ /* 0x004fea000383ffff */
[----:B------:R-:W-:Y:S05]  /*82c0*/  BRA `(.L_x_135) ;  /* 0xffffff9c00e47947 */ /* 0x000fea000383ffff */
.L_x_44:
[----:B------:R-:W-:-:S07]  /*82d0*/  MOV R0, UR4 ;  /* 0x0000000400007c02 */ /* 0x000fce0008000f00 */
.L_x_136:
[----:B-1----:R1:W2:Y:S02]  /*82e0*/  SYNCS.PHASECHK.TRANS64.TRYWAIT P0, [R0+URZ], R2 ;  /* 0x00000002000075a7 */ /* 0x0022a400080011ff */
[----:B--2---:R-:W-:Y:S05]  /*82f0*/  @!P0 NANOSLEEP.SYNCS 0x989680 ;  /* 0x009896800000895d */ /* 0x004fea0003900000 */
[----:B------:R-:W2:Y:S02]  /*8300*/  @!P0 SYNCS.PHASECHK.TRANS64 P0, [R0+URZ], R2 ;  /* 0x00000002000085a7 */ /* 0x000ea400080010ff */
[----:B--2---:R-:W-:Y:S05]  /*8310*/  @!P0 BRA `(.L_x_136) ;  /* 0xfffffffc00f08947 */ /* 0x004fea000383ffff */
[----:B------:R-:W-:Y:S05]  /*8320*/  BRA `(.L_x_137) ;  /* 0xffffffa400887947 */ /* 0x000fea000383ffff */
.L_x_45:
[----:B------:R-:W-:-:S07]  /*8330*/  MOV R0, UR5 ;  /* 0x0000000500007c02 */ /* 0x000fce0008000f00 */
.L_x_138:
[----:B-1----:R1:W2:Y:S02]  /*8340*/  SYNCS.PHASECHK.TRANS64.TRYWAIT P0, [R0+URZ], R3 ;  /* 0x00000003000075a7 */ /* 0x0022a400080011ff */
[----:B--2---:R-:W-:Y:S05]  /*8350*/  @!P0 NANOSLEEP.SYNCS 0x989680 ;  /* 0x009896800000895d */ /* 0x004fea0003900000 */
[----:B------:R-:W2:Y:S02]  /*8360*/  @!P0 SYNCS.PHASECHK.TRANS64 P0, [R0+URZ], R3 ;  /* 0x00000003000085a7 */ /* 0x000ea400080010ff */
[----:B--2---:R-:W-:Y:S05]  /*8370*/  @!P0 BRA `(.L_x_138) ;  /* 0xfffffffc00f08947 */ /* 0x004fea000383ffff */
[----:B------:R-:W-:Y:S05]  /*8380*/  BRA `(.L_x_139) ;  /* 0xffffffa400947947 */ /* 0x000fea000383ffff */
.L_x_46:
[----:B------:R-:W-:-:S07]  /*8390*/  MOV R0, UR5 ;  /* 0x0000000500007c02 */ /* 0x000fce0008000f00 */
.L_x_140:
[----:B-1----:R1:W2:Y:S02]  /*83a0*/  SYNCS.PHASECHK.TRANS64.TRYWAIT P0, [R0+URZ], R3 ;  /* 0x00000003000075a7 */ /* 0x0022a400080011ff */
[----:B--2---:R-:W-:Y:S05]  /*83b0*/  @!P0 NANOSLEEP.SYNCS 0x989680 ;  /* 0x009896800000895d */ /* 0x004fea0003900000 */
[----:B------:R-:W2:Y:S02]  /*83c0*/  @!P0 SYNCS.PHASECHK.TRANS64 P0, [R0+URZ], R3 ;  /* 0x00000003000085a7 */ /* 0x000ea400080010ff */
[----:B--2---:R-:W-:Y:S05]  /*83d0*/  @!P0 BRA `(.L_x_140) ;  /* 0xfffffffc00f08947 */ /* 0x004fea000383ffff */
[----:B------:R-:W-:Y:S05]  /*83e0*/  BRA `(.L_x_141) ;  /* 0xffffffa400a07947 */ /* 0x000fea000383ffff */
.L_x_47:
[----:B------:R-:W-:-:S07]  /*83f0*/  MOV R0, UR5 ;  /* 0x0000000500007c02 */ /* 0x000fce0008000f00 */
.L_x_142:
[----:B-1----:R1:W2:Y:S02]  /*8400*/  SYNCS.PHASECHK.TRANS64.TRYWAIT P0, [R0+URZ], R3 ;  /* 0x00000003000075a7 */ /* 0x0022a400080011ff */
[----:B--2---:R-:W-:Y:S05]  /*8410*/  @!P0 NANOSLEEP.SYNCS 0x989680 ;  /* 0x009896800000895d */ /* 0x004fea0003900000 */
[----:B------:R-:W2:Y:S02]  /*8420*/  @!P0 SYNCS.PHASECHK.TRANS64 P0, [R0+URZ], R3 ;  /* 0x00000003000085a7 */ /* 0x000ea400080010ff */
[----:B--2---:R-:W-:Y:S05]  /*8430*/  @!P0 BRA `(.L_x_142) ;  /* 0xfffffffc00f08947 */ /* 0x004fea000383ffff */
[----:B------:R-:W-:Y:S05]  /*8440*/  BRA `(.L_x_143) ;  /* 0xffffffa400ac7947 */ /* 0x000fea000383ffff */
.L_x_48:
[----:B------:R-:W-:-:S07]  /*8450*/  MOV R0, UR5 ;  /* 0x0000000500007c02 */ /* 0x000fce0008000f00 */
.L_x_144:
[----:B-1----:R1:W2:Y:S02]  /*8460*/  SYNCS.PHASECHK.TRANS64.TRYWAIT P0, [R0+URZ], R3 ;  /* 0x00000003000075a7 */ /* 0x0022a400080011ff */
[----:B--2---:R-:W-:Y:S05]  /*8470*/  @!P0 NANOSLEEP.SYNCS 0x989680 ;  /* 0x009896800000895d */ /* 0x004fea0003900000 */
[----:B------:R-:W2:Y:S02]  /*8480*/  @!P0 SYNCS.PHASECHK.TRANS64 P0, [R0+URZ], R3 ;  /* 0x00000003000085a7 */ /* 0x000ea400080010ff */
[----:B--2---:R-:W-:Y:S05]  /*8490*/  @!P0 BRA `(.L_x_144) ;  /* 0xfffffffc00f08947 */ /* 0x004fea000383ffff */
[----:B------:R-:W-:Y:S05]  /*84a0*/  BRA `(.L_x_145) ;  /* 0xffffffa400b87947 */ /* 0x000fea000383ffff */
.L_x_49:
[----:B------:R-:W-:-:S07]  /*84b0*/  MOV R0, UR5 ;  /* 0x0000000500007c02 */ /* 0x000fce0008000f00 */
.L_x_146:
[----:B-1----:R1:W2:Y:S02]  /*84c0*/  SYNCS.PHASECHK.TRANS64.TRYWAIT P0, [R0+URZ], R3 ;  /* 0x00000003000075a7 */ /* 0x0022a400080011ff */
[----:B--2---:R-:W-:Y:S05]  /*84d0*/  @!P0 NANOSLEEP.SYNCS 0x989680 ;  /* 0x009896800000895d */ /* 0x004fea0003900000 */
[----:B------:R-:W2:Y:S02]  /*84e0*/  @!P0 SYNCS.PHASECHK.TRANS64 P0, [R0+URZ], R3 ;  /* 0x00000003000085a7 */ /* 0x000ea400080010ff */
[----:B--2---:R-:W-:Y:S05]  /*84f0*/  @!P0 BRA `(.L_x_146) ;  /* 0xfffffffc00f08947 */ /* 0x004fea000383ffff */
[----:B------:R-:W-:Y:S05]  /*8500*/  BRA `(.L_x_147) ;  /* 0xffffffa400c47947 */ /* 0x000fea000383ffff */
.L_x_50:
[----:B------:R-:W-:-:S07]  /*8510*/  MOV R0, UR5 ;  /* 0x0000000500007c02 */ /* 0x000fce0008000f00 */
.L_x_148:
[----:B-1----:R1:W2:Y:S02]  /*8520*/  SYNCS.PHASECHK.TRANS64.TRYWAIT P0, [R0+URZ], R3 ;  /* 0x00000003000075a7 */ /* 0x0022a400080011ff */
[----:B--2---:R-:W-:Y:S05]  /*8530*/  @!P0 NANOSLEEP.SYNCS 0x989680 ;  /* 0x009896800000895d */ /* 0x004fea0003900000 */
[----:B------:R-:W2:Y:S02]  /*8540*/  @!P0 SYNCS.PHASECHK.TRANS64 P0, [R0+URZ], R3 ;  /* 0x00000003000085a7 */ /* 0x000ea400080010ff */
[----:B--2---:R-:W-:Y:S05]  /*8550*/  @!P0 BRA `(.L_x_148) ;  /* 0xfffffffc00f08947 */ /* 0x004fea000383ffff */
[----:B------:R-:W-:Y:S05]  /*8560*/  BRA `(.L_x_149) ;  /* 0xffffffa400d07947 */ /* 0x000fea000383ffff */
.L_x_51:
[----:B------:R-:W-:-:S07]  /*8570*/  MOV R0, UR5 ;  /* 0x0000000500007c02 */ /* 0x000fce0008000f00 */
.L_x_150:
[----:B-1----:R1:W2:Y:S02]  /*8580*/  SYNCS.PHASECHK.TRANS64.TRYWAIT P0, [R0+URZ], R3 ;  /* 0x00000003000075a7 */ /* 0x0022a400080011ff */
[----:B--2---:R-:W-:Y:S05]  /*8590*/  @!P0 NANOSLEEP.SYNCS 0x989680 ;  /* 0x009896800000895d */ /* 0x004fea0003900000 */
[----:B------:R-:W2:Y:S02]  /*85a0*/  @!P0 SYNCS.PHASECHK.TRANS64 P0, [R0+URZ], R3 ;  /* 0x00000003000085a7 */ /* 0x000ea400080010ff */
[----:B--2---:R-:W-:Y:S05]  /*85b0*/  @!P0 BRA `(.L_x_150) ;  /* 0xfffffffc00f08947 */ /* 0x004fea000383ffff */
[----:B------:R-:W-:Y:S05]  /*85c0*/  BRA `(.L_x_151) ;  /* 0xffffffa400dc7947 */ /* 0x000fea000383ffff */
.L_x_52:
[----:B------:R-:W-:-:S07]  /*85d0*/  MOV R0, UR5 ;  /* 0x0000000500007c02 */ /* 0x000fce0008000f00 */
.L_x_152:
[----:B-1----:R1:W2:Y:S02]  /*85e0*/  SYNCS.PHASECHK.TRANS64.TRYWAIT P0, [R0+URZ], R3 ;  /* 0x00000003000075a7 */ /* 0x0022a400080011ff */
[----:B--2---:R-:W-:Y:S05]  /*85f0*/  @!P0 NANOSLEEP.SYNCS 0x989680 ;  /* 0x009896800000895d */ /* 0x004fea0003900000 */
[----:B------:R-:W2:Y:S02]  /*8600*/  @!P0 SYNCS.PHASECHK.TRANS64 P0, [R0+URZ], R3 ;  /* 0x00000003000085a7 */ /* 0x000ea400080010ff */
[----:B--2---:R-:W-:Y:S05]  /*8610*/  @!P0 BRA `(.L_x_152) ;  /* 0xfffffffc00f08947 */ /* 0x004fea000383ffff */
[----:B------:R-:W-:Y:S05]  /*8620*/  BRA `(.L_x_153) ;  /* 0xffffffa400e87947 */ /* 0x000fea000383ffff */
.L_x_53:
[----:B------:R-:W-:-:S07]  /*8630*/  MOV R0, UR5 ;  /* 0x0000000500007c02 */ /* 0x000fce0008000f00 */
.L_x_154:
[----:B-1----:R1:W2:Y:S02]  /*8640*/  SYNCS.PHASECHK.TRANS64.TRYWAIT P0, [R0+URZ], R3 ;  /* 0x00000003000075a7 */ /* 0x0022a400080011ff */
[----:B--2---:R-:W-:Y:S05]  /*8650*/  @!P0 NANOSLEEP.SYNCS 0x989680 ;  /* 0x009896800000895d */ /* 0x004fea0003900000 */
[----:B------:R-:W2:Y:S02]  /*8660*/  @!P0 SYNCS.PHASECHK.TRANS64 P0, [R0+URZ], R3 ;  /* 0x00000003000085a7 */ /* 0x000ea400080010ff */
[----:B--2---:R-:W-:Y:S05]  /*8670*/  @!P0 BRA `(.L_x_154) ;  /* 0xfffffffc00f08947 */ /* 0x004fea000383ffff */
[----:B------:R-:W-:Y:S05]  /*8680*/  BRA `(.L_x_155) ;  /* 0xffffffa400f47947 */ /* 0x000fea000383ffff */
.L_x_54:
[----:B------:R-:W-:-:S07]  /*8690*/  MOV R0, UR5 ;  /* 0x0000000500007c02 */ /* 0x000fce0008000f00 */
.L_x_156:
[----:B-1----:R1:W2:Y:S02]  /*86a0*/  SYNCS.PHASECHK.TRANS64.TRYWAIT P0, [R0+URZ], R3 ;  /* 0x00000003000075a7 */ /* 0x0022a400080011ff */
[----:B--2---:R-:W-:Y:S05]  /*86b0*/  @!P0 NANOSLEEP.SYNCS 0x989680 ;  /* 0x009896800000895d */ /* 0x004fea0003900000 */
[----:B------:R-:W2:Y:S02]  /*86c0*/  @!P0 SYNCS.PHASECHK.TRANS64 P0, [R0+URZ], R3 ;  /* 0x00000003000085a7 */ /* 0x000ea400080010ff */
[----:B--2---:R-:W-:Y:S05]  /*86d0*/  @!P0 BRA `(.L_x_156) ;  /* 0xfffffffc00f08947 */ /* 0x004fea000383ffff */
[----:B------:R-:W-:Y:S05]  /*86e0*/  BRA `(.L_x_157) ;  /* 0xffffffa800007947 */ /* 0x000fea000383ffff */
.L_x_55:
[----:B------:R-:W-:-:S07]  /*86f0*/  MOV R0, UR5 ;  /* 0x0000000500007c02 */ /* 0x000fce0008000f00 */
.L_x_158:
[----:B-1----:R1:W2:Y:S02]  /*8700*/  SYNCS.PHASECHK.TRANS64.TRYWAIT P0, [R0+URZ], R3 ;  /* 0x00000003000075a7 */ /* 0x0022a400080011ff */
[----:B--2---:R-:W-:Y:S05]  /*8710*/  @!P0 NANOSLEEP.SYNCS 0x989680 ;  /* 0x009896800000895d */ /* 0x004fea0003900000 */
[----:B------:R-:W2:Y:S02]  /*8720*/  @!P0 SYNCS.PHASECHK.TRANS64 P0, [R0+URZ], R3 ;  /* 0x00000003000085a7 */ /* 0x000ea400080010ff */
[----:B--2---:R-:W-:Y:S05]  /*8730*/  @!P0 BRA `(.L_x_158) ;  /* 0xfffffffc00f08947 */ /* 0x004fea000383ffff */
[----:B------:R-:W-:Y:S05]  /*8740*/  BRA `(.L_x_159) ;  /* 0xffffffa8000c7947 */ /* 0x000fea000383ffff */
.L_x_56:
[----:B------:R-:W-:-:S07]  /*8750*/  MOV R0, UR5 ;  /* 0x0000000500007c02 */ /* 0x000fce0008000f00 */
.L_x_160:
[----:B-1----:R1:W2:Y:S02]  /*8760*/  SYNCS.PHASECHK.TRANS64.TRYWAIT P0, [R0+URZ], R3 ;  /* 0x00000003000075a7 */ /* 0x0022a400080011ff */
[----:B--2---:R-:W-:Y:S05]  /*8770*/  @!P0 NANOSLEEP.SYNCS 0x989680 ;  /* 0x009896800000895d */ /* 0x004fea0003900000 */
[----:B------:R-:W2:Y:S02]  /*8780*/  @!P0 SYNCS.PHASECHK.TRANS64 P0, [R0+URZ], R3 ;  /* 0x00000003000085a7 */ /* 0x000ea400080010ff */
[----:B--2---:R-:W-:Y:S05]  /*8790*/  @!P0 BRA `(.L_x_160) ;  /* 0xfffffffc00f08947 */ /* 0x004fea000383ffff */
[----:B------:R-:W-:Y:S05]  /*87a0*/  BRA `(.L_x_161) ;  /* 0xffffffa800187947 */ /* 0x000fea000383ffff */
.L_x_57:
[----:B------:R-:W-:-:S07]  /*87b0*/  MOV R0, UR5 ;  /* 0x0000000500007c02 */ /* 0x000fce0008000f00 */
.L_x_162:
[----:B-1----:R1:W2:Y:S02]  /*87c0*/  SYNCS.PHASECHK.TRANS64.TRYWAIT P0, [R0+URZ], R3 ;  /* 0x00000003000075a7 */ /* 0x0022a400080011ff */
[----:B--2---:R-:W-:Y:S05]  /*87d0*/  @!P0 NANOSLEEP.SYNCS 0x989680 ;  /* 0x009896800000895d */ /* 0x004fea0003900000 */
[----:B------:R-:W2:Y:S02]  /*87e0*/  @!P0 SYNCS.PHASECHK.TRANS64 P0, [R0+URZ], R3 ;  /* 0x00000003000085a7 */ /* 0x000ea400080010ff */
[----:B--2---:R-:W-:Y:S05]  /*87f0*/  @!P0 BRA `(.L_x_162) ;  /* 0xfffffffc00f08947 */ /* 0x004fea000383ffff */
[----:B------:R-:W-:Y:S05]  /*8800*/  BRA `(.L_x_163) ;  /* 0xffffffa800247947 */ /* 0x000fea000383ffff */
.L_x_58:
[----:B------:R-:W-:-:S07]  /*8810*/  MOV R0, UR5 ;  /* 0x0000000500007c02 */ /* 0x000fce0008000f00 */
.L_x_164:
[----:B-1----:R1:W2:Y:S02]  /*8820*/  SYNCS.PHASECHK.TRANS64.TRYWAIT P0, [R0+URZ], R3 ;  /* 0x00000003000075a7 */ /* 0x0022a400080011ff */
[----:B--2---:R-:W-:Y:S05]  /*8830*/  @!P0 NANOSLEEP.SYNCS 0x989680 ;  /* 0x009896800000895d */ /* 0x004fea0003900000 */
[----:B------:R-:W2:Y:S02]  /*8840*/  @!P0 SYNCS.PHASECHK.TRANS64 P0, [R0+URZ], R3 ;  /* 0x00000003000085a7 */ /* 0x000ea400080010ff */
[----:B--2---:R-:W-:Y:S05]  /*8850*/  @!P0 BRA `(.L_x_164) ;  /* 0xfffffffc00f08947 */ /* 0x004fea000383ffff */
[----:B------:R-:W-:Y:S05]  /*8860*/  BRA `(.L_x_165) ;  /* 0xffffffa800307947 */ /* 0x000fea000383ffff */
.L_x_59:
[----:B------:R-:W-:-:S07]  /*8870*/  MOV R0, UR5 ;  /* 0x0000000500007c02 */ /* 0x000fce0008000f00 */
.L_x_166:
[----:B-1----:R1:W2:Y:S02]  /*8880*/  SYNCS.PHASECHK.TRANS64.TRYWAIT P0, [R0+URZ], R3 ;  /* 0x00000003000075a7 */ /* 0x0022a400080011ff */
[----:B--2---:R-:W-:Y:S05]  /*8890*/  @!P0 NANOSLEEP.SYNCS 0x989680 ;  /* 0x009896800000895d */ /* 0x004fea0003900000 */
[----:B------:R-:W2:Y:S02]  /*88a0*/  @!P0 SYNCS.PHASECHK.TRANS64 P0, [R0+URZ], R3 ;  /* 0x00000003000085a7 */ /* 0x000ea400080010ff */
[----:B--2---:R-:W-:Y:S05]  /*88b0*/  @!P0 BRA `(.L_x_166) ;  /* 0xfffffffc00f08947 */ /* 0x004fea000383ffff */
[----:B------:R-:W-:Y:S05]  /*88c0*/  BRA `(.L_x_167) ;  /* 0xffffffa8003c7947 */ /* 0x000fea000383ffff */
.L_x_60:
[----:B------:R-:W-:-:S07]  /*88d0*/  MOV R0, UR5 ;  /* 0x0000000500007c02 */ /* 0x000fce0008000f00 */
.L_x_168:
[----:B-1----:R1:W2:Y:S02]  /*88e0*/  SYNCS.PHASECHK.TRANS64.TRYWAIT P0, [R0+URZ], R3 ;  /* 0x00000003000075a7 */ /* 0x0022a400080011ff */
[----:B--2---:R-:W-:Y:S05]  /*88f0*/  @!P0 NANOSLEEP.SYNCS 0x989680 ;  /* 0x009896800000895d */ /* 0x004fea0003900000 */
[----:B------:R-:W2:Y:S02]  /*8900*/  @!P0 SYNCS.PHASECHK.TRANS64 P0, [R0+URZ], R3 ;  /* 0x00000003000085a7 */ /* 0x000ea400080010ff */
[----:B--2---:R-:W-:Y:S05]  /*8910*/  @!P0 BRA `(.L_x_168) ;  /* 0xfffffffc00f08947 */ /* 0x004fea000383ffff */
[----:B------:R-:W-:Y:S05]  /*8920*/  BRA `(.L_x_169) ;  /* 0xffffffa800487947 */ /* 0x000fea000383ffff */
.L_x_61:
[----:B------:R-:W-:-:S07]  /*8930*/  MOV R0, UR5 ;  /* 0x0000000500007c02 */ /* 0x000fce0008000f00 */
.L_x_170:
[----:B-1----:R1:W2:Y:S02]  /*8940*/  SYNCS.PHASECHK.TRANS64.TRYWAIT P0, [R0+URZ], R3 ;  /* 0x00000003000075a7 */ /* 0x0022a400080011ff */
[----:B--2---:R-:W-:Y:S05]  /*8950*/  @!P0 NANOSLEEP.SYNCS 0x989680 ;  /* 0x009896800000895d */ /* 0x004fea0003900000 */
[----:B------:R-:W2:Y:S02]  /*8960*/  @!P0 SYNCS.PHASECHK.TRANS64 P0, [R0+URZ], R3 ;  /* 0x00000003000085a7 */ /* 0x000ea400080010ff */
[----:B--2---:R-:W-:Y:S05]  /*8970*/  @!P0 BRA `(.L_x_170) ;  /* 0xfffffffc00f08947 */ /* 0x004fea000383ffff */
[----:B------:R-:W-:Y:S05]  /*8980*/  BRA `(.L_x_171) ;  /* 0xffffffa800547947 */ /* 0x000fea000383ffff */
.L_x_62:
[----:B------:R-:W-:-:S07]  /*8990*/  MOV R0, UR5 ;  /* 0x0000000500007c02 */ /* 0x000fce0008000f00 */
.L_x_172:
[----:B-1----:R1:W2:Y:S02]  /*89a0*/  SYNCS.PHASECHK.TRANS64.TRYWAIT P0, [R0+URZ], R3 ;  /* 0x00000003000075a7 */ /* 0x0022a400080011ff */
[----:B--2---:R-:W-:Y:S05]  /*89b0*/  @!P0 NANOSLEEP.SYNCS 0x989680 ;  /* 0x009896800000895d */ /* 0x004fea0003900000 */
[----:B------:R-:W2:Y:S02]  /*89c0*/  @!P0 SYNCS.PHASECHK.TRANS64 P0, [R0+URZ], R3 ;  /* 0x00000003000085a7 */ /* 0x000ea400080010ff */
[----:B--2---:R-:W-:Y:S05]  /*89d0*/  @!P0 BRA `(.L_x_172) ;  /* 0xfffffffc00f08947 */ /* 0x004fea000383ffff */
[----:B------:R-:W-:Y:S05]  /*89e0*/  BRA `(.L_x_173) ;  /* 0xffffffa800607947 */ /* 0x000fea000383ffff */
.L_x_63:
[----:B------:R-:W-:-:S07]  /*89f0*/  MOV R0, UR5 ;  /* 0x0000000500007c02 */ /* 0x000fce0008000f00 */
.L_x_174:
[----:B-1----:R1:W2:Y:S02]  /*8a00*/  SYNCS.PHASECHK.TRANS64.TRYWAIT P0, [R0+URZ], R3 ;  /* 0x00000003000075a7 */ /* 0x0022a400080011ff */
[----:B--2---:R-:W-:Y:S05]  /*8a10*/  @!P0 NANOSLEEP.SYNCS 0x989680 ;  /* 0x009896800000895d */ /* 0x004fea0003900000 */
[----:B------:R-:W2:Y:S02]  /*8a20*/  @!P0 SYNCS.PHASECHK.TRANS64 P0, [R0+URZ], R3 ;  /* 0x00000003000085a7 */ /* 0x000ea400080010ff */
[----:B--2---:R-:W-:Y:S05]  /*8a30*/  @!P0 BRA `(.L_x_174) ;  /* 0xfffffffc00f08947 */ /* 0x004fea000383ffff */
[----:B------:R-:W-:Y:S05]  /*8a40*/  BRA `(.L_x_175) ;  /* 0xffffffa8006c7947 */ /* 0x000fea000383ffff */
.L_x_64:
[----:B------:R-:W-:-:S07]  /*8a50*/  MOV R0, UR5 ;  /* 0x0000000500007c02 */ /* 0x000fce0008000f00 */
.L_x_176:
[----:B-1----:R1:W2:Y:S02]  /*8a60*/  SYNCS.PHASECHK.TRANS64.TRYWAIT P0, [R0+URZ], R3 ;  /* 0x00000003000075a7 */ /* 0x0022a400080011ff */
[----:B--2---:R-:W-:Y:S05]  /*8a70*/  @!P0 NANOSLEEP.SYNCS 0x989680 ;  /* 0x009896800000895d */ /* 0x004fea0003900000 */
[----:B------:R-:W2:Y:S02]  /*8a80*/  @!P0 SYNCS.PHASECHK.TRANS64 P0, [R0+URZ], R3 ;  /* 0x00000003000085a7 */ /* 0x000ea400080010ff */
[----:B--2---:R-:W-:Y:S05]  /*8a90*/  @!P0 BRA `(.L_x_176) ;  /* 0xfffffffc00f08947 */ /* 0x004fea000383ffff */
[----:B------:R-:W-:Y:S05]  /*8aa0*/  BRA `(.L_x_177) ;  /* 0xffffffa800787947 */ /* 0x000fea000383ffff */
.L_x_67:
[----:B-1----:R1:W2:Y:S02]  /*8ab0*/  SYNCS.PHASECHK.TRANS64.TRYWAIT P0, [R2+URZ+0x1f0], R4 ;  /* 0x0001f004020075a7 */ /* 0x0022a400080011ff */
[----:B--2---:R-:W-:Y:S05]  /*8ac0*/  @!P0 NANOSLEEP.SYNCS 0x989680 ;  /* 0x009896800000895d */ /* 0x004fea0003900000 */
[----:B------:R-:W2:Y:S02]  /*8ad0*/  @!P0 SYNCS.PHASECHK.TRANS64 P0, [R2+URZ+0x1f0], R4 ;  /* 0x0001f004020085a7 */ /* 0x000ea400080010ff */
[----:B--2---:R-:W-:Y:S05]  /*8ae0*/  @!P0 BRA `(.L_x_67) ;  /* 0xfffffffc00f08947 */ /* 0x004fea000383ffff */
[----:B------:R-:W-:Y:S05]  /*8af0*/  BRA `(.L_x_178) ;  /* 0xffffffa800d47947 */ /* 0x000fea000383ffff */
.L_x_68:
[----:B------:R-:W-:-:S07]  /*8b00*/  MOV R2, UR4 ;  /* 0x0000000400027c02 */ /* 0x000fce0008000f00 */
.L_x_179:
[----:B-1----:R1:W2:Y:S02]  /*8b10*/  SYNCS.PHASECHK.TRANS64.TRYWAIT P0, [R2+URZ+0x1a0], R5 ;  /* 0x0001a005020075a7 */ /* 0x0022a400080011ff */
[----:B--2---:R-:W-:Y:S05]  /*8b20*/  @!P0 NANOSLEEP.SYNCS 0x989680 ;  /* 0x009896800000895d */ /* 0x004fea0003900000 */
[----:B------:R-:W2:Y:S02]  /*8b30*/  @!P0 SYNCS.PHASECHK.TRANS64 P0, [R2+URZ+0x1a0], R5 ;  /* 0x0001a005020085a7 */ /* 0x000ea400080010ff */
[----:B--2---:R-:W-:Y:S05]  /*8b40*/  @!P0 BRA `(.L_x_179) ;  /* 0xfffffffc00f08947 */ /* 0x004fea000383ffff */
[----:B------:R-:W-:Y:S05]  /*8b50*/  BRA `(.L_x_180) ;  /* 0xffffffa800e47947 */ /* 0x000fea000383ffff */
.L_x_69:
[----:B-1----:R1:W2:Y:S02]  /*8b60*/  SYNCS.PHASECHK.TRANS64.TRYWAIT P1, [R2+URZ+0x190], R4 ;  /* 0x00019004020075a7 */ /* 0x0022a400080211ff */
[----:B--2---:R-:W-:Y:S05]  /*8b70*/  @!P1 NANOSLEEP.SYNCS 0x989680 ;  /* 0x009896800000995d */ /* 0x004fea0003900000 */
[----:B------:R-:W2:Y:S02]  /*8b80*/  @!P1 SYNCS.PHASECHK.TRANS64 P1, [R2+URZ+0x190], R4 ;  /* 0x00019004020095a7 */ /* 0x000ea400080210ff */
[----:B--2---:R-:W-:Y:S05]  /*8b90*/  @!P1 BRA `(.L_x_69) ;  /* 0xfffffffc00f09947 */ /* 0x004fea000383ffff */
[----:B------:R-:W-:Y:S05]  /*8ba0*/  BRA `(.L_x_181) ;  /* 0xffffffac00147947 */ /* 0x000fea000383ffff */
.L_x_72:
[----:B------:R-:W-:-:S07]  /*8bb0*/  MOV R0, UR4 ;  /* 0x0000000400007c02 */ /* 0x000fce0008000f00 */
.L_x_182:
[----:B-1----:R1:W2:Y:S02]  /*8bc0*/  SYNCS.PHASECHK.TRANS64.TRYWAIT P0, [R0+URZ+0x1a0], R2 ;  /* 0x0001a002000075a7 */ /* 0x0022a400080011ff */
[----:B--2---:R-:W-:Y:S05]  /*8bd0*/  @!P0 NANOSLEEP.SYNCS 0x989680 ;  /* 0x009896800000895d */ /* 0x004fea0003900000 */
[----:B------:R-:W2:Y:S02]  /*8be0*/  @!P0 SYNCS.PHASECHK.TRANS64 P0, [R0+URZ+0x1a0], R2 ;  /* 0x0001a002000085a7 */ /* 0x000ea400080010ff */
[----:B--2---:R-:W-:Y:S05]  /*8bf0*/  @!P0 BRA `(.L_x_182) ;  /* 0xfffffffc00f08947 */ /* 0x004fea000383ffff */
[----:B------:R-:W-:Y:S05]  /*8c00*/  BRA `(.L_x_71) ;  /* 0xffffffac00687947 */ /* 0x000fea000383ffff */
.L_x_79:
[----:B-1----:R1:W2:Y:S02]  /*8c10*/  SYNCS.PHASECHK.TRANS64.TRYWAIT P1, [R0+URZ+0x190], R2 ;  /* 0x00019002000075a7 */ /* 0x0022a400080211ff */
[----:B--2---:R-:W-:Y:S05]  /*8c20*/  @!P1 NANOSLEEP.SYNCS 0x989680 ;  /* 0x009896800000995d */ /* 0x004fea0003900000 */
[----:B------:R-:W2:Y:S02]  /*8c30*/  @!P1 SYNCS.PHASECHK.TRANS64 P1, [R0+URZ+0x190], R2 ;  /* 0x00019002000095a7 */ /* 0x000ea400080210ff */
[----:B--2---:R-:W-:Y:S05]  /*8c40*/  @!P1 BRA `(.L_x_79) ;  /* 0xfffffffc00f09947 */ /* 0x004fea000383ffff */
[----:B------:R-:W-:Y:S05]  /*8c50*/  BRA `(.L_x_183) ;  /* 0xffffffb000cc7947 */ /* 0x000fea000383ffff */
.L_x_80:
[----:B------:R-:W-:-:S07]  /*8c60*/  MOV R2, UR23 ;  /* 0x0000001700027c02 */ /* 0x000fce0008000f00 */
.L_x_184:
[----:B-1----:R1:W2:Y:S02]  /*8c70*/  SYNCS.PHASECHK.TRANS64.TRYWAIT P0, [R2+URZ+0x1d0], R0 ;  /* 0x0001d000020075a7 */ /* 0x0022a400080011ff */
[----:B--2---:R-:W-:Y:S05]  /*8c80*/  @!P0 NANOSLEEP.SYNCS 0x989680 ;  /* 0x009896800000895d */ /* 0x004fea0003900000 */
[----:B------:R-:W2:Y:S02]  /*8c90*/  @!P0 SYNCS.PHASECHK.TRANS64 P0, [R2+URZ+0x1d0], R0 ;  /* 0x0001d000020085a7 */ /* 0x000ea400080010ff */
[----:B--2---:R-:W-:Y:S05]  /*8ca0*/  @!P0 BRA `(.L_x_184) ;  /* 0xfffffffc00f08947 */ /* 0x004fea000383ffff */
[----:B------:R-:W-:Y:S05]  /*8cb0*/  BRA `(.L_x_185) ;  /* 0xffffffb400187947 */ /* 0x000fea000383ffff */
.L_x_83:
[----:B------:R-:W-:Y:S07]  /*8cc0*/  MOV R0, UR7 ;  /* 0x0000000700007c02 */ /* 0x000fee0008000f00 */
.L_x_186:
[----:B-1----:R1:W2:Y:S02]  /*8cd0*/  SYNCS.PHASECHK.TRANS64.TRYWAIT P0, [R0+URZ], R2 ;  /* 0x00000002000075a7 */ /* 0x0022a400080011ff */
[----:B--2---:R-:W-:Y:S05]  /*8ce0*/  @!P0 NANOSLEEP.SYNCS 0x989680 ;  /* 0x009896800000895d */ /* 0x004fea0003900000 */
[----:B------:R-:W2:Y:S02]  /*8cf0*/  @!P0 SYNCS.PHASECHK.TRANS64 P0, [R0+URZ], R2 ;  /* 0x00000002000085a7 */ /* 0x000ea400080010ff */
[----:B--2---:R-:W-:Y:S05]  /*8d00*/  @!P0 BRA `(.L_x_186) ;  /* 0xfffffffc00f08947 */ /* 0x004fea000383ffff */
[----:B------:R-:W-:Y:S05]  /*8d10*/  BRA `(.L_x_82) ;  /* 0xffffffb400347947 */ /* 0x000fea000383ffff */
.L_x_86:
[----:B------:R-:W-:-:S07]  /*8d20*/  MOV R0, UR4 ;  /* 0x0000000400007c02 */ /* 0x000fce0008000f00 */
.L_x_187:
[----:B--2---:R2:W4:Y:S02]  /*8d30*/  SYNCS.PHASECHK.TRANS64.TRYWAIT P0, [R0+URZ], R2 ;  /* 0x00000002000075a7 */ /* 0x00452400080011ff */
[----:B----4-:R-:W-:Y:S05]  /*8d40*/  @!P0 NANOSLEEP.SYNCS 0x989680 ;  /* 0x009896800000895d */ /* 0x010fea0003900000 */
[----:B------:R-:W4:Y:S02]  /*8d50*/  @!P0 SYNCS.PHASECHK.TRANS64 P0, [R0+URZ], R2 ;  /* 0x00000002000085a7 */ /* 0x000f2400080010ff */
[----:B----4-:R-:W-:Y:S05]  /*8d60*/  @!P0 BRA `(.L_x_187) ;  /* 0xfffffffc00f08947 */ /* 0x010fea000383ffff */
[----:B------:R-:W-:Y:S05]  /*8d70*/  BRA `(.L_x_188) ;  /* 0xffffffb400e87947 */ /* 0x000fea000383ffff */
.L_x_87:
[----:B------:R-:W-:-:S07]  /*8d80*/  MOV R0, UR5 ;  /* 0x0000000500007c02 */ /* 0x000fce0008000f00 */
.L_x_189:
[----:B-1----:R1:W2:Y:S02]  /*8d90*/  SYNCS.PHASECHK.TRANS64.TRYWAIT P0, [R0+URZ], R3 ;  /* 0x00000003000075a7 */ /* 0x0022a400080011ff */
[----:B--2---:R-:W-:Y:S05]  /*8da0*/  @!P0 NANOSLEEP.SYNCS 0x989680 ;  /* 0x009896800000895d */ /* 0x004fea0003900000 */
[----:B------:R-:W2:Y:S02]  /*8db0*/  @!P0 SYNCS.PHASECHK.TRANS64 P0, [R0+URZ], R3 ;  /* 0x00000003000085a7 */ /* 0x000ea400080010ff */
[----:B--2---:R-:W-:Y:S05]  /*8dc0*/  @!P0 BRA `(.L_x_189) ;  /* 0xfffffffc00f08947 */ /* 0x004fea000383ffff */
[----:B------:R-:W-:Y:S05]  /*8dd0*/  BRA `(.L_x_190) ;  /* 0xffffffb400f47947 */ /* 0x000fea000383ffff */
.L_x_88:
[----:B------:R-:W-:-:S07]  /*8de0*/  MOV R0, UR5 ;  /* 0x0000000500007c02 */ /* 0x000fce0008000f00 */
.L_x_191:
[----:B-1----:R1:W2:Y:S02]  /*8df0*/  SYNCS.PHASECHK.TRANS64.TRYWAIT P0, [R0+URZ], R3 ;  /* 0x00000003000075a7 */ /* 0x0022a400080011ff */
[----:B--2---:R-:W-:Y:S05]  /*8e00*/  @!P0 NANOSLEEP.SYNCS 0x989680 ;  /* 0x009896800000895d */ /* 0x004fea0003900000 */
[----:B------:R-:W2:Y:S02]  /*8e10*/  @!P0 SYNCS.PHASECHK.TRANS64 P0, [R0+URZ], R3 ;  /* 0x00000003000085a7 */ /* 0x000ea400080010ff */
[----:B--2---:R-:W-:Y:S05]  /*8e20*/  @!P0 BRA `(.L_x_191) ;  /* 0xfffffffc00f08947 */ /* 0x004fea000383ffff */
[----:B------:R-:W-:Y:S05]  /*8e30*/  BRA `(.L_x_192) ;  /* 0xffffffb800007947 */ /* 0x000fea000383ffff */
.L_x_89:
[----:B-1----:R-:W-:-:S07]  /*8e40*/  MOV R0, UR4 ;  /* 0x0000000400007c02 */ /* 0x002fce0008000f00 */
.L_x_193:
[----:B-1----:R1:W2:Y:S02]  /*8e50*/  SYNCS.PHASECHK.TRANS64.TRYWAIT P0, [R0+URZ], R2 ;  /* 0x00000002000075a7 */ /* 0x0022a400080011ff */
[----:B--2---:R-:W-:Y:S05]  /*8e60*/  @!P0 NANOSLEEP.SYNCS 0x989680 ;  /* 0x009896800000895d */ /* 0x004fea0003900000 */
[----:B------:R-:W2:Y:S02]  /*8e70*/  @!P0 SYNCS.PHASECHK.TRANS64 P0, [R0+URZ], R2 ;  /* 0x00000002000085a7 */ /* 0x000ea400080010ff */
[----:B--2---:R-:W-:Y:S05]  /*8e80*/  @!P0 BRA `(.L_x_193) ;  /* 0xfffffffc00f08947 */ /* 0x004fea000383ffff */
[----:B------:R-:W-:Y:S05]  /*8e90*/  BRA `(.L_x_194) ;  /* 0xffffffb8000c7947 */ /* 0x000fea000383ffff */
.L_x_94:
[----:B--2---:R2:W3:Y:S02]  /*8ea0*/  SYNCS.PHASECHK.TRANS64.TRYWAIT P0, [R3+URZ+0x190], R0 ;  /* 0x00019000030075a7 */ /* 0x0044e400080011ff */
[----:B---3--:R-:W-:Y:S05]  /*8eb0*/  @!P0 NANOSLEEP.SYNCS 0x989680 ;  /* 0x009896800000895d */ /* 0x008fea0003900000 */
[----:B------:R-:W3:Y:S02]  /*8ec0*/  @!P0 SYNCS.PHASECHK.TRANS64 P0, [R3+URZ+0x190], R0 ;  /* 0x00019000030085a7 */ /* 0x000ee400080010ff */
[----:B---3--:R-:W-:Y:S05]  /*8ed0*/  @!P0 BRA `(.L_x_94) ;  /* 0xfffffffc00f08947 */ /* 0x008fea000383ffff */
[----:B------:R-:W-:Y:S05]  /*8ee0*/  BRA `(.L_x_195) ;  /* 0xffffffbc00307947 */ /* 0x000fea000383ffff */
.L_x_97:
[----:B--2---:R-:W-:Y:S07]  /*8ef0*/  MOV R0, UR6 ;  /* 0x0000000600007c02 */ /* 0x004fee0008000f00 */
.L_x_196:
[----:B--2---:R2:W3:Y:S02]  /*8f00*/  SYNCS.PHASECHK.TRANS64.TRYWAIT P1, [R0+URZ+0x188], R2 ;  /* 0x00018802000075a7 */ /* 0x0044e400080211ff */
[----:B---3--:R-:W-:Y:S05]  /*8f10*/  @!P1 NANOSLEEP.SYNCS 0x989680 ;  /* 0x009896800000995d */ /* 0x008fea0003900000 */
[----:B------:R-:W3:Y:S02]  /*8f20*/  @!P1 SYNCS.PHASECHK.TRANS64 P1, [R0+URZ+0x188], R2 ;  /* 0x00018802000095a7 */ /* 0x000ee400080210ff */
[----:B---3--:R-:W-:Y:S05]  /*8f30*/  @!P1 BRA `(.L_x_196) ;  /* 0xfffffffc00f09947 */ /* 0x008fea000383ffff */
[----:B------:R-:W-:Y:S05]  /*8f40*/  BRA `(.L_x_96) ;  /* 0xffffffc000a07947 */ /* 0x000fea000383ffff */
.L_x_100:
[----:B------:R-:W-:Y:S07]  /*8f50*/  MOV R2, UR7 ;  /* 0x0000000700027c02 */ /* 0x000fee0008000f00 */
.L_x_197:
[----:B--2---:R2:W3:Y:S02]  /*8f60*/  SYNCS.PHASECHK.TRANS64.TRYWAIT P2, [R2+URZ+0x170], R0 ;  /* 0x00017000020075a7 */ /* 0x0044e400080411ff */
[----:B---3--:R-:W-:Y:S05]  /*8f70*/  @!P2 NANOSLEEP.SYNCS 0x989680 ;  /* 0x009896800000a95d */ /* 0x008fea0003900000 */
[----:B------:R-:W3:Y:S02]  /*8f80*/  @!P2 SYNCS.PHASECHK.TRANS64 P2, [R2+URZ+0x170], R0 ;  /* 0x000170000200a5a7 */ /* 0x000ee400080410ff */
[----:B---3--:R-:W-:Y:S05]  /*8f90*/  @!P2 BRA `(.L_x_197) ;  /* 0xfffffffc00f0a947 */ /* 0x008fea000383ffff */
[----:B------:R-:W-:Y:S05]  /*8fa0*/  BRA `(.L_x_198) ;  /* 0xffffffc000fc7947 */ /* 0x000fea000383ffff */
.L_x_102:
[----:B------:R-:W-:-:S07]  /*8fb0*/  MOV R0, UR4 ;  /* 0x0000000400007c02 */ /* 0x000fce0008000f00 */
.L_x_199:
[----:B---3--:R3:W4:Y:S02]  /*8fc0*/  SYNCS.PHASECHK.TRANS64.TRYWAIT P0, [R0+URZ], R2 ;  /* 0x00000002000075a7 */ /* 0x00872400080011ff */
[----:B----4-:R-:W-:Y:S05]  /*8fd0*/  @!P0 NANOSLEEP.SYNCS 0x989680 ;  /* 0x009896800000895d */ /* 0x010fea0003900000 */
[----:B------:R-:W4:Y:S02]  /*8fe0*/  @!P0 SYNCS.PHASECHK.TRANS64 P0, [R0+URZ], R2 ;  /* 0x00000002000085a7 */ /* 0x000f2400080010ff */
[----:B----4-:R-:W-:Y:S05]  /*8ff0*/  @!P0 BRA `(.L_x_199) ;  /* 0xfffffffc00f08947 */ /* 0x010fea000383ffff */
[----:B------:R-:W-:Y:S05]  /*9000*/  BRA `(.L_x_200) ;  /* 0xffffffc400ec7947 */ /* 0x000fea000383ffff */
.L_x_104:
[----:B--2---:R2:W3:Y:S02]  /*9010*/  SYNCS.PHASECHK.TRANS64.TRYWAIT P0, [R8+URZ+0x190], R0 ;  /* 0x00019000080075a7 */ /* 0x0044e400080011ff */
[----:B---3--:R-:W-:Y:S05]  /*9020*/  @!P0 NANOSLEEP.SYNCS 0x989680 ;  /* 0x009896800000895d */ /* 0x008fea0003900000 */
[----:B------:R-:W3:Y:S02]  /*9030*/  @!P0 SYNCS.PHASECHK.TRANS64 P0, [R8+URZ+0x190], R0 ;  /* 0x00019000080085a7 */ /* 0x000ee400080010ff */
[----:B---3--:R-:W-:Y:S05]  /*9040*/  @!P0 BRA `(.L_x_104) ;  /* 0xfffffffc00f08947 */ /* 0x008fea000383ffff */
[----:B------:R-:W-:Y:S05]  /*9050*/  BRA `(.L_x_201) ;  /* 0xffffffc800c47947 */ /* 0x000fea000383ffff */
.L_x_114:
[----:B-1----:R1:W2:Y:S02]  /*9060*/  SYNCS.PHASECHK.TRANS64.TRYWAIT P0, [R0+URZ+0x160], R3 ;  /* 0x00016003000075a7 */ /* 0x0022a400080011ff */
[----:B--2---:R-:W-:Y:S05]  /*9070*/  @!P0 NANOSLEEP.SYNCS 0x989680 ;  /* 0x009896800000895d */ /* 0x004fea0003900000 */
[----:B------:R-:W2:Y:S02]  /*9080*/  @!P0 SYNCS.PHASECHK.TRANS64 P0, [R0+URZ+0x160], R3 ;  /* 0x00016003000085a7 */ /* 0x000ea400080010ff */
[----:B--2---:R-:W-:Y:S05]  /*9090*/  @!P0 BRA `(.L_x_114) ;  /* 0xfffffffc00f08947 */ /* 0x004fea000383ffff */
[----:B------:R-:W-:Y:S05]  /*90a0*/  BRA `(.L_x_113) ;  /* 0xffffffd400f87947 */ /* 0x000fea000383ffff */
.L_x_116:
[----:B-1----:R1:W3:Y:S02]  /*90b0*/  SYNCS.PHASECHK.TRANS64.TRYWAIT P1, [R17+URZ+0x1b0], R4 ;  /* 0x0001b004110075a7 */ /* 0x0022e400080211ff */
[----:B---3--:R-:W-:Y:S05]  /*90c0*/  @!P1 NANOSLEEP.SYNCS 0x989680 ;  /* 0x009896800000995d */ /* 0x008fea0003900000 */
[----:B------:R-:W3:Y:S02]  /*90d0*/  @!P1 SYNCS.PHASECHK.TRANS64 P1, [R17+URZ+0x1b0], R4 ;  /* 0x0001b004110095a7 */ /* 0x000ee400080210ff */
[----:B---3--:R-:W-:Y:S05]  /*90e0*/  @!P1 BRA `(.L_x_116) ;  /* 0xfffffffc00f09947 */ /* 0x008fea000383ffff */
[----:B------:R-:W-:Y:S05]  /*90f0*/  BRA `(.L_x_115) ;  /* 0xffffffd800687947 */ /* 0x000fea000383ffff */
        .weak           $__internal_0_$__cuda_sm10x_tcgen05_guardrail_trap_col_being_dealloced_not_returned_by_alloc
        .type           $__internal_0_$__cuda_sm10x_tcgen05_guardrail_trap_col_being_dealloced_not_returned_by_alloc,@function
        .size           $__internal_0_$__cuda_sm10x_tcgen05_guardrail_trap_col_being_dealloced_not_returned_by_alloc,($__internal_1_$__cuda_sm10x_tcgen05_guardrail_trap_phase_invalid_during_alloc - $__internal_0_$__cuda_sm10x_tcgen05_guardrail_trap_col_being_dealloced_not_returned_by_alloc)
$__internal_0_$__cuda_sm10x_tcgen05_guardrail_trap_col_being_dealloced_not_returned_by_alloc:
[----:B------:R-:W-:Y:S05]  /*9100*/  BPT.TRAP 0x1 ;  /* 0x000000040000795c */ /* 0x000fea0000300000 */
[----:B------:R-:W-:-:S04]  /*9110*/  HFMA2 R3, -RZ, RZ, 0, 0 ;  /* 0x00000000ff037431 */ /* 0x000fc800000001ff */
[----:B------:R-:W-:Y:S05]  /*9120*/  RET.REL.NODEC R2 `(_ZN7cutlass13device_kernelINS_4gemm6kernel13GemmUniversalIN4cute5tupleIJiiiiEEENS1_10collective13CollectiveMmaINS1_35MainloopSm100TmaUmmaWarpSpecializedILi22ELi2ELi4ENS5_IJNS4_1CILi2EEENSA_ILi1EEESC_EEEEENS5_IJNSA_ILi64EEENSA_ILi80EEENSA_ILi32EEEEEENS_6half_tENS5_IJlSC_lEEESJ_SK_NS4_8TiledMMAINS4_8MMA_AtomIJNS4_20SM100_MMA_F16BF16_SSISJ_SJ_fLi64ELi80ELNS4_4UMMA5MajorE0ELSP_0ELNSO_7ScaleInE0ELSQ_0EEEEEENS4_6LayoutINS5_IJSC_SC_SC_EEENS5_IJNSA_ILi0EEESV_SV_EEEEENS5_IJNS4_10UnderscoreESY_SY_EEEEENS4_13SM90_TMA_LOADENS4_14ComposedLayoutINS4_7SwizzleILi2ELi4ELi3EEENS4_18smem_ptr_flag_bitsILi16EEENST_INS5_IJNSA_ILi8EEESH_EEENS5_IJSH_SC_EEEEEEEvNS4_8identityENS4_23SM90_TMA_LOAD_MULTICASTES1B_vS1C_EENS_8epilogue10collective18CollectiveEpilogueINS1F_23Sm100TmaWarpSpecializedILi2ELi1ELi40ELb1ELb0EEEJSI_NS5_IJNST_ISF_SC_EENST_ISG_SC_EEEEESJ_SK_SJ_SK_NS1F_6fusion15FusionCallbacksIS1J_NS1N_17LinearCombinationISJ_fSJ_fLNS_15FloatRoundStyleE2EEESI_S1M_JEEENS4_5SM1004TMEM4LOAD26SM100_TMEM_LOAD_16dp256b2xES11_NS12_INS13_ILi1ELi4ELi3EEES16_NST_INS5_IJS17_NSA_ILi16EEEEEENS5_IJS1Y_SC_EEEEEEENS4_17SM75_U32x4_LDSM_NENS4_14SM90_TMA_STOREES22_NS4_17SM90_U32x4_STSM_NENS4_39AutoVectorizingCopyWithAssumedAlignmentILi128EEEEEEvvEEEEvNT_6ParamsE) ;  /* 0xffffff6c02b47950 */ /* 0x000fea0003c3ffff */
        .weak           $__internal_1_$__cuda_sm10x_tcgen05_guardrail_trap_phase_invalid_during_alloc
        .type           $__internal_1_$__cuda_sm10x_tcgen05_guardrail_trap_phase_invalid_during_alloc,@function
        .size           $__internal_1_$__cuda_sm10x_tcgen05_guardrail_trap_phase_invalid_during_alloc,($__internal_2_$__cuda_sm10x_tcgen05_guardrail_trap_unallocated_columns_being_dealloced - $__internal_1_$__cuda_sm10x_tcgen05_guardrail_trap_phase_invalid_during_alloc)
$__internal_1_$__cuda_sm10x_tcgen05_guardrail_trap_phase_invalid_during_alloc:
[----:B------:R-:W-:Y:S05]  /*9130*/  BPT.TRAP 0x1 ;  /* 0x000000040000795c */ /* 0x000fea0000300000 */
[----:B------:R-:W-:-:S04]  /*9140*/  MOV R5, 0x0 ;  /* 0x0000000000057802 */ /* 0x000fc80000000f00 */
[----:B------:R-:W-:Y:S05]  /*9150*/  RET.REL.NODEC R4 `(_ZN7cutlass13device_kernelINS_4gemm6kernel13GemmUniversalIN4cute5tupleIJiiiiEEENS1_10collective13CollectiveMmaINS1_35MainloopSm100TmaUmmaWarpSpecializedILi22ELi2ELi4ENS5_IJNS4_1CILi2EEENSA_ILi1EEESC_EEEEENS5_IJNSA_ILi64EEENSA_ILi80EEENSA_ILi32EEEEEENS_6half_tENS5_IJlSC_lEEESJ_SK_NS4_8TiledMMAINS4_8MMA_AtomIJNS4_20SM100_MMA_F16BF16_SSISJ_SJ_fLi64ELi80ELNS4_4UMMA5MajorE0ELSP_0ELNSO_7ScaleInE0ELSQ_0EEEEEENS4_6LayoutINS5_IJSC_SC_SC_EEENS5_IJNSA_ILi0EEESV_SV_EEEEENS5_IJNS4_10UnderscoreESY_SY_EEEEENS4_13SM90_TMA_LOADENS4_14ComposedLayoutINS4_7SwizzleILi2ELi4ELi3EEENS4_18smem_ptr_flag_bitsILi16EEENST_INS5_IJNSA_ILi8EEESH_EEENS5_IJSH_SC_EEEEEEEvNS4_8identityENS4_23SM90_TMA_LOAD_MULTICASTES1B_vS1C_EENS_8epilogue10collective18CollectiveEpilogueINS1F_23Sm100TmaWarpSpecializedILi2ELi1ELi40ELb1ELb0EEEJSI_NS5_IJNST_ISF_SC_EENST_ISG_SC_EEEEESJ_SK_SJ_SK_NS1F_6fusion15FusionCallbacksIS1J_NS1N_17LinearCombinationISJ_fSJ_fLNS_15FloatRoundStyleE2EEESI_S1M_JEEENS4_5SM1004TMEM4LOAD26SM100_TMEM_LOAD_16dp256b2xES11_NS12_INS13_ILi1ELi4ELi3EEES16_NST_INS5_IJS17_NSA_ILi16EEEEEENS5_IJS1Y_SC_EEEEEEENS4_17SM75_U32x4_LDSM_NENS4_14SM90_TMA_STOREES22_NS4_17SM90_U32x4_STSM_NENS4_39AutoVectorizingCopyWithAssumedAlignmentILi128EEEEEEvvEEEEvNT_6ParamsE) ;  /* 0xffffff6c04a87950 */ /* 0x000fea0003c3ffff */
        .weak           $__internal_2_$__cuda_sm10x_tcgen05_guardrail_trap_unallocated_columns_being_dealloced
        .type           $__internal_2_$__cuda_sm10x_tcgen05_guardrail_trap_unallocated_columns_being_dealloced,@function
        .size           $__internal_2_$__cuda_sm10x_tcgen05_guardrail_trap_unallocated_columns_being_dealloced,(.L_x_203 - $__internal_2_$__cuda_sm10x_tcgen05_guardrail_trap_unallocated_columns_being_dealloced)
$__internal_2_$__cuda_sm10x_tcgen05_guardrail_trap_unallocated_columns_being_dealloced:
[----:B------:R-:W-:Y:S05]  /*9160*/  BPT.TRAP 0x1 ;  /* 0x000000040000795c */ /* 0x000fea0000300000 */
[----:B------:R-:W-:-:S04]  /*9170*/  HFMA2 R3, -RZ, RZ, 0, 0 ;  /* 0x00000000ff037431 */ /* 0x000fc800000001ff */
[----:B------:R-:W-:Y:S05]  /*9180*/  RET.REL.NODEC R2 `(_ZN7cutlass13device_kernelINS_4gemm6kernel13GemmUniversalIN4cute5tupleIJiiiiEEENS1_10collective13CollectiveMmaINS1_35MainloopSm100TmaUmmaWarpSpecializedILi22ELi2ELi4ENS5_IJNS4_1CILi2EEENSA_ILi1EEESC_EEEEENS5_IJNSA_ILi64EEENSA_ILi80EEENSA_ILi32EEEEEENS_6half_tENS5_IJlSC_lEEESJ_SK_NS4_8TiledMMAINS4_8MMA_AtomIJNS4_20SM100_MMA_F16BF16_SSISJ_SJ_fLi64ELi80ELNS4_4UMMA5MajorE0ELSP_0ELNSO_7ScaleInE0ELSQ_0EEEEEENS4_6LayoutINS5_IJSC_SC_SC_EEENS5_IJNSA_ILi0EEESV_SV_EEEEENS5_IJNS4_10UnderscoreESY_SY_EEEEENS4_13SM90_TMA_LOADENS4_14ComposedLayoutINS4_7SwizzleILi2ELi4ELi3EEENS4_18smem_ptr_flag_bitsILi16EEENST_INS5_IJNSA_ILi8EEESH_EEENS5_IJSH_SC_EEEEEEEvNS4_8identityENS4_23SM90_TMA_LOAD_MULTICASTES1B_vS1C_EENS_8epilogue10collective18CollectiveEpilogueINS1F_23Sm100TmaWarpSpecializedILi2ELi1ELi40ELb1ELb0EEEJSI_NS5_IJNST_ISF_SC_EENST_ISG_SC_EEEEESJ_SK_SJ_SK_NS1F_6fusion15FusionCallbacksIS1J_NS1N_17LinearCombinationISJ_fSJ_fLNS_15FloatRoundStyleE2EEESI_S1M_JEEENS4_5SM1004TMEM4LOAD26SM100_TMEM_LOAD_16dp256b2xES11_NS12_INS13_ILi1ELi4ELi3EEES16_NST_INS5_IJS17_NSA_ILi16EEEEEENS5_IJS1Y_SC_EEEEEEENS4_17SM75_U32x4_LDSM_NENS4_14SM90_TMA_STOREES22_NS4_17SM90_U32x4_STSM_NENS4_39AutoVectorizingCopyWithAssumedAlignmentILi128EEEEEEvvEEEEvNT_6ParamsE) ;  /* 0xffffff6c029c7950 */ /* 0x000fea0003c3ffff */
.L_x_202:
[----:B------:R-:W-:-:S00]  /*9190*/  BRA `(.L_x_202) ;  /* 0xfffffffc00fc7947 */ /* 0x000fc0000383ffff */
[----:B------:R-:W-:-:S00]  /*91a0*/  NOP ;  /* 0x0000000000007918 */ /* 0x000fc00000000000 */
        /* <DEDUP_REMOVED lines=13> */
.L_x_203:


//--------------------- .nv.global.init           --------------------------
	.section	.nv.global.init,"aw",@progbits
.nv.global.init:
	.type		$str$27,@object
	.size		$str$27,($str$28 - $str$27)
$str$27:
        /*0000*/ 	.byte	0x28, 0x61, 0x64, 0x64, 0x72, 0x65, 0x73, 0x73, 0x20, 0x26, 0x20, 0x6d, 0x61, 0x73, 0x6b, 0x29
        /*0010*/ 	.byte	0x20, 0x3d, 0x3d, 0x20, 0x30, 0x00
	.type		$str$28,@object
	.size		$str$28,($str$26 - $str$28)
$str$28:
        /*0016*/ 	.byte	0x2f, 0x74, 0x6d, 0x70, 0x2f, 0x63, 0x75, 0x74, 0x6c, 0x61, 0x73, 0x73, 0x5f, 0x73, 0x77, 0x65
        /*0026*/ 	.byte	0x65, 0x70, 0x5f, 0x73, 0x72, 0x63, 0x2f, 0x69, 0x6e, 0x63, 0x6c, 0x75, 0x64, 0x65, 0x2f, 0x63
        /*0036*/ 	.byte	0x75, 0x74, 0x65, 0x2f, 0x70, 0x6f, 0x69, 0x6e, 0x74, 0x65, 0x72, 0x5f, 0x66, 0x6c, 0x61, 0x67
        /*0046*/ 	.byte	0x67, 0x65, 0x64, 0x2e, 0x68, 0x70, 0x70, 0x00
	.type		$str$26,@object
	.size		$str$26,($str$25 - $str$26)
$str$26:
        /*004e*/ 	.byte	0x2f, 0x74, 0x6d, 0x70, 0x2f, 0x63, 0x75, 0x74, 0x6c, 0x61, 0x73, 0x73, 0x5f, 0x73, 0x77, 0x65
        /*005e*/ 	.byte	0x65, 0x70, 0x5f, 0x73, 0x72, 0x63, 0x2f, 0x69, 0x6e, 0x63, 0x6c, 0x75, 0x64, 0x65, 0x2f, 0x63
        /*006e*/ 	.byte	0x75, 0x74, 0x65, 0x2f, 0x61, 0x74, 0x6f, 0x6d, 0x2f, 0x63, 0x6f, 0x70, 0x79, 0x5f, 0x74, 0x72
        /*007e*/ 	.byte	0x61, 0x69, 0x74, 0x73, 0x5f, 0x73, 0x6d, 0x31, 0x30, 0x30, 0x2e, 0x68, 0x70, 0x70, 0x00
	.type		$str$25,@object
	.size		$str$25,(__unnamed_1 - $str$25)
$str$25:
        /*008d*/ 	.byte	0x28, 0x28, 0x75, 0x69, 0x6e, 0x74, 0x33, 0x32, 0x5f, 0x74, 0x28, 0x74, 0x68, 0x72, 0x65, 0x61
        /*009d*/ 	.byte	0x64, 0x49, 0x64, 0x78, 0x2e, 0x78, 0x29, 0x20, 0x2f, 0x20, 0x33, 0x32, 0x29, 0x20, 0x25, 0x20
        /*00ad*/ 	.byte	0x34, 0x29, 0x20, 0x3d, 0x3d, 0x20, 0x28, 0x28, 0x28, 0x74, 0x6d, 0x65, 0x6d, 0x5f, 0x61, 0x64
        /*00bd*/ 	.byte	0x64, 0x72, 0x20, 0x3e, 0x3e, 0x20, 0x31, 0x36, 0x29, 0x20, 0x2f, 0x20, 0x33, 0x32, 0x29, 0x20
        /*00cd*/ 	.byte	0x25, 0x20, 0x34, 0x29, 0x00
	.type		__unnamed_1,@object
	.size		__unnamed_1,(__unnamed_2 - __unnamed_1)
__unnamed_1:
        /*00d2*/ 	.byte	0x61, 0x75, 0x74, 0x6f, 0x20, 0x63, 0x75, 0x74, 0x65, 0x3a, 0x3a, 0x61, 0x73, 0x5f, 0x70, 0x6f
        /* <DEDUP_REMOVED lines=24> */
        /*0262*/ 	.byte	0x32, 0x30, 0x3e, 0x3e, 0x3e, 0x3e, 0x5d, 0x00
	.type		__unnamed_2,@object
	.size		__unnamed_2,(.L_2 - __unnamed_2)
__unnamed_2:
        /* <DEDUP_REMOVED lines=42> */
        /*050a*/ 	.byte	0x3e, 0x5d, 0x00
.L_2:


//--------------------- .nv.shared._ZN7cutlass13device_kernelINS_4gemm6kernel13GemmUniversalIN4cute5tupleIJiiiiEEENS1_10collective13CollectiveMmaINS1_35MainloopSm100TmaUmmaWarpSpecializedILi22ELi2ELi4ENS5_IJNS4_1CILi2EEENSA_ILi1EEESC_EEEEENS5_IJNSA_ILi64EEENSA_ILi80EEENSA_ILi32EEEEEENS_6half_tENS5_IJlSC_lEEESJ_SK_NS4_8TiledMMAINS4_8MMA_AtomIJNS4_20SM100_MMA_F16BF16_SSISJ_SJ_fLi64ELi80ELNS4_4UMMA5MajorE0ELSP_0ELNSO_7ScaleInE0ELSQ_0EEEEEENS4_6LayoutINS5_IJSC_SC_SC_EEENS5_IJNSA_ILi0EEESV_SV_EEEEENS5_IJNS4_10UnderscoreESY_SY_EEEEENS4_13SM90_TMA_LOADENS4_14ComposedLayoutINS4_7SwizzleILi2ELi4ELi3EEENS4_18smem_ptr_flag_bitsILi16EEENST_INS5_IJNSA_ILi8EEESH_EEENS5_IJSH_SC_EEEEEEEvNS4_8identityENS4_23SM90_TMA_LOAD_MULTICASTES1B_vS1C_EENS_8epilogue10collective18CollectiveEpilogueINS1F_23Sm100TmaWarpSpecializedILi2ELi1ELi40ELb1ELb0EEEJSI_NS5_IJNST_ISF_SC_EENST_ISG_SC_EEEEESJ_SK_SJ_SK_NS1F_6fusion15FusionCallbacksIS1J_NS1N_17LinearCombinationISJ_fSJ_fLNS_15FloatRoundStyleE2EEESI_S1M_JEEENS4_5SM1004TMEM4LOAD26SM100_TMEM_LOAD_16dp256b2xES11_NS12_INS13_ILi1ELi4ELi3EEES16_NST_INS5_IJS17_NSA_ILi16EEEEEENS5_IJS1Y_SC_EEEEEEENS4_17SM75_U32x4_LDSM_NENS4_14SM90_TMA_STOREES22_NS4_17SM90_U32x4_STSM_NENS4_39AutoVectorizingCopyWithAssumedAlignmentILi128EEEEEEvvEEEEvNT_6ParamsE --------------------------
	.section	.nv.shared._ZN7cutlass13device_kernelINS_4gemm6kernel13GemmUniversalIN4cute5tupleIJiiiiEEENS1_10collective13CollectiveMmaINS1_35MainloopSm100TmaUmmaWarpSpecializedILi22ELi2ELi4ENS5_IJNS4_1CILi2EEENSA_ILi1EEESC_EEEEENS5_IJNSA_ILi64EEENSA_ILi80EEENSA_ILi32EEEEEENS_6half_tENS5_IJlSC_lEEESJ_SK_NS4_8TiledMMAINS4_8MMA_AtomIJNS4_20SM100_MMA_F16BF16_SSISJ_SJ_fLi64ELi80ELNS4_4UMMA5MajorE0ELSP_0ELNSO_7ScaleInE0ELSQ_0EEEEEENS4_6LayoutINS5_IJSC_SC_SC_EEENS5_IJNSA_ILi0EEESV_SV_EEEEENS5_IJNS4_10UnderscoreESY_SY_EEEEENS4_13SM90_TMA_LOADENS4_14ComposedLayoutINS4_7SwizzleILi2ELi4ELi3EEENS4_18smem_ptr_flag_bitsILi16EEENST_INS5_IJNSA_ILi8EEESH_EEENS5_IJSH_SC_EEEEEEEvNS4_8identityENS4_23SM90_TMA_LOAD_MULTICASTES1B_vS1C_EENS_8epilogue10collective18CollectiveEpilogueINS1F_23Sm100TmaWarpSpecializedILi2ELi1ELi40ELb1ELb0EEEJSI_NS5_IJNST_ISF_SC_EENST_ISG_SC_EEEEESJ_SK_SJ_SK_NS1F_6fusion15FusionCallbacksIS1J_NS1N_17LinearCombinationISJ_fSJ_fLNS_15FloatRoundStyleE2EEESI_S1M_JEEENS4_5SM1004TMEM4LOAD26SM100_TMEM_LOAD_16dp256b2xES11_NS12_INS13_ILi1ELi4ELi3EEES16_NST_INS5_IJS17_NSA_ILi16EEEEEENS5_IJS1Y_SC_EEEEEEENS4_17SM75_U32x4_LDSM_NENS4_14SM90_TMA_STOREES22_NS4_17SM90_U32x4_STSM_NENS4_39AutoVectorizingCopyWithAssumedAlignmentILi128EEEEEEvvEEEEvNT_6ParamsE,"aw",@nobits
	.sectionflags	@""
	.align	16
	.zero		1024


//--------------------- .nv.shared.reserved.0     --------------------------
	.section	.nv.shared.reserved.0,"aw",@nobits
	.weak		__nv_reservedSMEM_offset_0_alias
	.size		__nv_reservedSMEM_offset_0_alias, 0, 64
	.other		__nv_reservedSMEM_offset_0_alias,@"STO_CUDA_RESERVED_SHARED STV_DEFAULT"
__nv_reservedSMEM_offset_0_alias:
	.zero		0
.nv.shared.reserved.0:
	.zero		64
	.weak		__nv_reservedSMEM_tcgen05_partition
	.type		__nv_reservedSMEM_tcgen05_partition,@object
	.size		__nv_reservedSMEM_tcgen05_partition,(.L_0 - __nv_reservedSMEM_tcgen05_partition)
__nv_reservedSMEM_tcgen05_partition:
	.zero		32
.L_0:


//--------------------- .nv.global                --------------------------
	.section	.nv.global,"aw",@nobits
.nv.global:
	.type		_ZN40_INTERNAL_51767d28_4_k_cu_620c194d_102134cute1_E,@object
	.size		_ZN40_INTERNAL_51767d28_4_k_cu_620c194d_102134cute1_E,(_ZN40_INTERNAL_51767d28_4_k_cu_620c194d_102134cuda3std3__45__cpo6cbeginE - _ZN40_INTERNAL_51767d28_4_k_cu_620c194d_102134cute1_E)
_ZN40_INTERNAL_51767d28_4_k_cu_620c194d_102134cute1_E:
	.zero		1
	.type		_ZN40_INTERNAL_51767d28_4_k_cu_620c194d_102134cuda3std3__45__cpo6cbeginE,@object
	.size		_ZN40_INTERNAL_51767d28_4_k_cu_620c194d_102134cuda3std3__45__cpo6cbeginE,(_ZN40_INTERNAL_51767d28_4_k_cu_620c194d_102134cuda3std3__48in_placeE - _ZN40_INTERNAL_51767d28_4_k_cu_620c194d_102134cuda3std3__45__cpo6cbeginE)
_ZN40_INTERNAL_51767d28_4_k_cu_620c194d_102134cuda3std3__45__cpo6cbeginE:
	.zero		1
	.type		_ZN40_INTERNAL_51767d28_4_k_cu_620c194d_102134cuda3std3__48in_placeE,@object
	.size		_ZN40_INTERNAL_51767d28_4_k_cu_620c194d_102134cuda3std3__48in_placeE,(_ZN40_INTERNAL_51767d28_4_k_cu_620c194d_102134cuda3std6ranges3__45__cpo9iter_moveE - _ZN40_INTERNAL_51767d28_4_k_cu_620c194d_102134cuda3std3__48in_placeE)
_ZN40_INTERNAL_51767d28_4_k_cu_620c194d_102134cuda3std3__48in_placeE:
	.zero		1
	.type		_ZN40_INTERNAL_51767d28_4_k_cu_620c194d_102134cuda3std6ranges3__45__cpo9iter_moveE,@object
	.size		_ZN40_INTERNAL_51767d28_4_k_cu_620c194d_102134cuda3std6ranges3__45__cpo9iter_moveE,(_ZN40_INTERNAL_51767d28_4_k_cu_620c194d_102134cuda3std3__45__cpo5beginE - _ZN40_INTERNAL_51767d28_4_k_cu_620c194d_102134cuda3std6ranges3__45__cpo9iter_moveE)
_ZN40_INTERNAL_51767d28_4_k_cu_620c194d_102134cuda3std6ranges3__45__cpo9iter_moveE:
	.zero		1
	.type		_ZN40_INTERNAL_51767d28_4_k_cu_620c194d_102134cuda3std3__45__cpo5beginE,@object
	.size		_ZN40_INTERNAL_51767d28_4_k_cu_620c194d_102134cuda3std3__45__cpo5beginE,(_ZN40_INTERNAL_51767d28_4_k_cu_620c194d_102134cuda3std3__442_GLOBAL__N__51767d28_4_k_cu_620c194d_102136ignoreE - _ZN40_INTERNAL_51767d28_4_k_cu_620c194d_102134cuda3std3__45__cpo5beginE)
_ZN40_INTERNAL_51767d28_4_k_cu_620c194d_102134cuda3std3__45__cpo5beginE:
	.zero		1
	.type		_ZN40_INTERNAL_51767d28_4_k_cu_620c194d_102134cuda3std3__442_GLOBAL__N__51767d28_4_k_cu_620c194d_102136ignoreE,@object
	.size		_ZN40_INTERNAL_51767d28_4_k_cu_620c194d_102134cuda3std3__442_GLOBAL__N__51767d28_4_k_cu_620c194d_102136ignoreE,(_ZN40_INTERNAL_51767d28_4_k_cu_620c194d_102134cute7productE - _ZN40_INTERNAL_51767d28_4_k_cu_620c194d_102134cuda3std3__442_GLOBAL__N__51767d28_4_k_cu_620c194d_102136ignoreE)
_ZN40_INTERNAL_51767d28_4_k_cu_620c194d_102134cuda3std3__442_GLOBAL__N__51767d28_4_k_cu_620c194d_102136ignoreE:
	.zero		1
	.type		_ZN40_INTERNAL_51767d28_4_k_cu_620c194d_102134cute7productE,@object
	.size		_ZN40_INTERNAL_51767d28_4_k_cu_620c194d_102134cute7productE,(_ZN40_INTERNAL_51767d28_4_k_cu_620c194d_102134cuda3std3__45__cpo3endE - _ZN40_INTERNAL_51767d28_4_k_cu_620c194d_102134cute7productE)
_ZN40_INTERNAL_51767d28_4_k_cu_620c194d_102134cute7productE:
	.zero		1
	.type		_ZN40_INTERNAL_51767d28_4_k_cu_620c194d_102134cuda3std3__45__cpo3endE,@object
	.size		_ZN40_INTERNAL_51767d28_4_k_cu_620c194d_102134cuda3std3__45__cpo3endE,(_ZN40_INTERNAL_51767d28_4_k_cu_620c194d_102134cuda3std3__419piecewise_constructE - _ZN40_INTERNAL_51767d28_4_k_cu_620c194d_102134cuda3std3__45__cpo3endE)
_ZN40_INTERNAL_51767d28_4_k_cu_620c194d_102134cuda3std3__45__cpo3endE:
	.zero		1
	.type		_ZN40_INTERNAL_51767d28_4_k_cu_620c194d_102134cuda3std3__419piecewise_constructE,@object
	.size		_ZN40_INTERNAL_51767d28_4_k_cu_620c194d_102134cuda3std3__419piecewise_constructE,(_ZN40_INTERNAL_51767d28_4_k_cu_620c194d_102134cuda3std3__45__cpo4cendE - _ZN40_INTERNAL_51767d28_4_k_cu_620c194d_102134cuda3std3__419piecewise_constructE)
_ZN40_INTERNAL_51767d28_4_k_cu_620c194d_102134cuda3std3__419piecewise_constructE:
	.zero		1
	.type		_ZN40_INTERNAL_51767d28_4_k_cu_620c194d_102134cuda3std3__45__cpo4cendE,@object
	.size		_ZN40_INTERNAL_51767d28_4_k_cu_620c194d_102134cuda3std3__45__cpo4cendE,(_ZN40_INTERNAL_51767d28_4_k_cu_620c194d_102134cuda3std6ranges3__45__cpo4swapE - _ZN40_INTERNAL_51767d28_4_k_cu_620c194d_102134cuda3std3__45__cpo4cendE)
_ZN40_INTERNAL_51767d28_4_k_cu_620c194d_102134cuda3std3__45__cpo4cendE:
	.zero		1
	.type		_ZN40_INTERNAL_51767d28_4_k_cu_620c194d_102134cuda3std6ranges3__45__cpo4swapE,@object
	.size		_ZN40_INTERNAL_51767d28_4_k_cu_620c194d_102134cuda3std6ranges3__45__cpo4swapE,(.L_10 - _ZN40_INTERNAL_51767d28_4_k_cu_620c194d_102134cuda3std6ranges3__45__cpo4swapE)
_ZN40_INTERNAL_51767d28_4_k_cu_620c194d_102134cuda3std6ranges3__45__cpo4swapE:
	.zero		1
.L_10:


//--------------------- .nv.constant0._ZN7cutlass13device_kernelINS_4gemm6kernel13GemmUniversalIN4cute5tupleIJiiiiEEENS1_10collective13CollectiveMmaINS1_35MainloopSm100TmaUmmaWarpSpecializedILi22ELi2ELi4ENS5_IJNS4_1CILi2EEENSA_ILi1EEESC_EEEEENS5_IJNSA_ILi64EEENSA_ILi80EEENSA_ILi32EEEEEENS_6half_tENS5_IJlSC_lEEESJ_SK_NS4_8TiledMMAINS4_8MMA_AtomIJNS4_20SM100_MMA_F16BF16_SSISJ_SJ_fLi64ELi80ELNS4_4UMMA5MajorE0ELSP_0ELNSO_7ScaleInE0ELSQ_0EEEEEENS4_6LayoutINS5_IJSC_SC_SC_EEENS5_IJNSA_ILi0EEESV_SV_EEEEENS5_IJNS4_10UnderscoreESY_SY_EEEEENS4_13SM90_TMA_LOADENS4_14ComposedLayoutINS4_7SwizzleILi2ELi4ELi3EEENS4_18smem_ptr_flag_bitsILi16EEENST_INS5_IJNSA_ILi8EEESH_EEENS5_IJSH_SC_EEEEEEEvNS4_8identityENS4_23SM90_TMA_LOAD_MULTICASTES1B_vS1C_EENS_8epilogue10collective18CollectiveEpilogueINS1F_23Sm100TmaWarpSpecializedILi2ELi1ELi40ELb1ELb0EEEJSI_NS5_IJNST_ISF_SC_EENST_ISG_SC_EEEEESJ_SK_SJ_SK_NS1F_6fusion15FusionCallbacksIS1J_NS1N_17LinearCombinationISJ_fSJ_fLNS_15FloatRoundStyleE2EEESI_S1M_JEEENS4_5SM1004TMEM4LOAD26SM100_TMEM_LOAD_16dp256b2xES11_NS12_INS13_ILi1ELi4ELi3EEES16_NST_INS5_IJS17_NSA_ILi16EEEEEENS5_IJS1Y_SC_EEEEEEENS4_17SM75_U32x4_LDSM_NENS4_14SM90_TMA_STOREES22_NS4_17SM90_U32x4_STSM_NENS4_39AutoVectorizingCopyWithAssumedAlignmentILi128EEEEEEvvEEEEvNT_6ParamsE --------------------------
	.section	.nv.constant0._ZN7cutlass13device_kernelINS_4gemm6kernel13GemmUniversalIN4cute5tupleIJiiiiEEENS1_10collective13CollectiveMmaINS1_35MainloopSm100TmaUmmaWarpSpecializedILi22ELi2ELi4ENS5_IJNS4_1CILi2EEENSA_ILi1EEESC_EEEEENS5_IJNSA_ILi64EEENSA_ILi80EEENSA_ILi32EEEEEENS_6half_tENS5_IJlSC_lEEESJ_SK_NS4_8TiledMMAINS4_8MMA_AtomIJNS4_20SM100_MMA_F16BF16_SSISJ_SJ_fLi64ELi80ELNS4_4UMMA5MajorE0ELSP_0ELNSO_7ScaleInE0ELSQ_0EEEEEENS4_6LayoutINS5_IJSC_SC_SC_EEENS5_IJNSA_ILi0EEESV_SV_EEEEENS5_IJNS4_10UnderscoreESY_SY_EEEEENS4_13SM90_TMA_LOADENS4_14ComposedLayoutINS4_7SwizzleILi2ELi4ELi3EEENS4_18smem_ptr_flag_bitsILi16EEENST_INS5_IJNSA_ILi8EEESH_EEENS5_IJSH_SC_EEEEEEEvNS4_8identityENS4_23SM90_TMA_LOAD_MULTICASTES1B_vS1C_EENS_8epilogue10collective18CollectiveEpilogueINS1F_23Sm100TmaWarpSpecializedILi2ELi1ELi40ELb1ELb0EEEJSI_NS5_IJNST_ISF_SC_EENST_ISG_SC_EEEEESJ_SK_SJ_SK_NS1F_6fusion15FusionCallbacksIS1J_NS1N_17LinearCombinationISJ_fSJ_fLNS_15FloatRoundStyleE2EEESI_S1M_JEEENS4_5SM1004TMEM4LOAD26SM100_TMEM_LOAD_16dp256b2xES11_NS12_INS13_ILi1ELi4ELi3EEES16_NST_INS5_IJS17_NSA_ILi16EEEEEENS5_IJS1Y_SC_EEEEEEENS4_17SM75_U32x4_LDSM_NENS4_14SM90_TMA_STOREES22_NS4_17SM90_U32x4_STSM_NENS4_39AutoVectorizingCopyWithAssumedAlignmentILi128EEEEEEvvEEEEvNT_6ParamsE,"a",@progbits
	.sectionflags	@""
	.align	4
.nv.constant0._ZN7cutlass13device_kernelINS_4gemm6kernel13GemmUniversalIN4cute5tupleIJiiiiEEENS1_10collective13CollectiveMmaINS1_35MainloopSm100TmaUmmaWarpSpecializedILi22ELi2ELi4ENS5_IJNS4_1CILi2EEENSA_ILi1EEESC_EEEEENS5_IJNSA_ILi64EEENSA_ILi80EEENSA_ILi32EEEEEENS_6half_tENS5_IJlSC_lEEESJ_SK_NS4_8TiledMMAINS4_8MMA_AtomIJNS4_20SM100_MMA_F16BF16_SSISJ_SJ_fLi64ELi80ELNS4_4UMMA5MajorE0ELSP_0ELNSO_7ScaleInE0ELSQ_0EEEEEENS4_6LayoutINS5_IJSC_SC_SC_EEENS5_IJNSA_ILi0EEESV_SV_EEEEENS5_IJNS4_10UnderscoreESY_SY_EEEEENS4_13SM90_TMA_LOADENS4_14ComposedLayoutINS4_7SwizzleILi2ELi4ELi3EEENS4_18smem_ptr_flag_bitsILi16EEENST_INS5_IJNSA_ILi8EEESH_EEENS5_IJSH_SC_EEEEEEEvNS4_8identityENS4_23SM90_TMA_LOAD_MULTICASTES1B_vS1C_EENS_8epilogue10collective18CollectiveEpilogueINS1F_23Sm100TmaWarpSpecializedILi2ELi1ELi40ELb1ELb0EEEJSI_NS5_IJNST_ISF_SC_EENST_ISG_SC_EEEEESJ_SK_SJ_SK_NS1F_6fusion15FusionCallbacksIS1J_NS1N_17LinearCombinationISJ_fSJ_fLNS_15FloatRoundStyleE2EEESI_S1M_JEEENS4_5SM1004TMEM4LOAD26SM100_TMEM_LOAD_16dp256b2xES11_NS12_INS13_ILi1ELi4ELi3EEES16_NST_INS5_IJS17_NSA_ILi16EEEEEENS5_IJS1Y_SC_EEEEEEENS4_17SM75_U32x4_LDSM_NENS4_14SM90_TMA_STOREES22_NS4_17SM90_U32x4_STSM_NENS4_39AutoVectorizingCopyWithAssumedAlignmentILi128EEEEEEvvEEEEvNT_6ParamsE:
	.zero		2944


//--------------------- SYMBOLS --------------------------

	.type		.nv.reservedSmem.offset0,@object
	.size		.nv.reservedSmem.offset0,0x4
	.type		.nv.reservedSmem.cap,@object
	.size		.nv.reservedSmem.cap,0x4
	.type		__assertfail,@function
